//
// Generated by NVIDIA NVVM Compiler
//
// Compiler Build ID: CL-36424714
// Cuda compilation tools, release 13.0, V13.0.88
// Based on NVVM 20.0.0
//

.version 9.0
.target sm_100
.address_size 64

	// .globl	_Z15softmax_kernel1PfS_ii

.visible .entry _Z15softmax_kernel1PfS_ii(
	.param .u64 .ptr .align 1 _Z15softmax_kernel1PfS_ii_param_0,
	.param .u64 .ptr .align 1 _Z15softmax_kernel1PfS_ii_param_1,
	.param .u32 _Z15softmax_kernel1PfS_ii_param_2,
	.param .u32 _Z15softmax_kernel1PfS_ii_param_3
)
{
	.reg .pred 	%p<58>;
	.reg .b32 	%r<97>;
	.reg .b32 	%f<366>;
	.reg .b64 	%rd<63>;

	ld.param.u64 	%rd24, [_Z15softmax_kernel1PfS_ii_param_0];
	ld.param.u64 	%rd25, [_Z15softmax_kernel1PfS_ii_param_1];
	ld.param.u32 	%r45, [_Z15softmax_kernel1PfS_ii_param_2];
	ld.param.u32 	%r44, [_Z15softmax_kernel1PfS_ii_param_3];
	mov.u32 	%r46, %ctaid.x;
	mov.u32 	%r47, %ntid.x;
	mov.u32 	%r48, %tid.x;
	mad.lo.s32 	%r1, %r46, %r47, %r48;
	setp.ge.s32 	%p1, %r1, %r45;
	@%p1 bra 	$L__BB0_39;
	cvta.to.global.u64 	%rd1, %rd24;
	cvta.to.global.u64 	%rd2, %rd25;
	mul.lo.s32 	%r2, %r44, %r1;
	cvt.s64.s32 	%rd3, %r2;
	mul.wide.s32 	%rd26, %r2, 4;
	add.s64 	%rd4, %rd2, %rd26;
	setp.lt.s32 	%p2, %r44, 1;
	mov.f32 	%f356, 0fFF800000;
	@%p2 bra 	$L__BB0_14;
	and.b32  	%r3, %r44, 15;
	setp.lt.u32 	%p3, %r44, 16;
	mov.f32 	%f356, 0fFF800000;
	mov.b32 	%r83, 0;
	@%p3 bra 	$L__BB0_5;
	and.b32  	%r83, %r44, 2147483632;
	neg.s32 	%r87, %r83;
	add.s64 	%rd28, %rd26, %rd2;
	add.s64 	%rd58, %rd28, 32;
	mov.f32 	%f356, 0fFF800000;
$L__BB0_4:
	.pragma "nounroll";
	ld.global.f32 	%f30, [%rd58+-32];
	setp.gt.f32 	%p4, %f30, %f356;
	selp.f32 	%f31, %f30, %f356, %p4;
	ld.global.f32 	%f32, [%rd58+-28];
	setp.gt.f32 	%p5, %f32, %f31;
	selp.f32 	%f33, %f32, %f31, %p5;
	ld.global.f32 	%f34, [%rd58+-24];
	setp.gt.f32 	%p6, %f34, %f33;
	selp.f32 	%f35, %f34, %f33, %p6;
	ld.global.f32 	%f36, [%rd58+-20];
	setp.gt.f32 	%p7, %f36, %f35;
	selp.f32 	%f37, %f36, %f35, %p7;
	ld.global.f32 	%f38, [%rd58+-16];
	setp.gt.f32 	%p8, %f38, %f37;
	selp.f32 	%f39, %f38, %f37, %p8;
	ld.global.f32 	%f40, [%rd58+-12];
	setp.gt.f32 	%p9, %f40, %f39;
	selp.f32 	%f41, %f40, %f39, %p9;
	ld.global.f32 	%f42, [%rd58+-8];
	setp.gt.f32 	%p10, %f42, %f41;
	selp.f32 	%f43, %f42, %f41, %p10;
	ld.global.f32 	%f44, [%rd58+-4];
	setp.gt.f32 	%p11, %f44, %f43;
	selp.f32 	%f45, %f44, %f43, %p11;
	ld.global.f32 	%f46, [%rd58];
	setp.gt.f32 	%p12, %f46, %f45;
	selp.f32 	%f47, %f46, %f45, %p12;
	ld.global.f32 	%f48, [%rd58+4];
	setp.gt.f32 	%p13, %f48, %f47;
	selp.f32 	%f49, %f48, %f47, %p13;
	ld.global.f32 	%f50, [%rd58+8];
	setp.gt.f32 	%p14, %f50, %f49;
	selp.f32 	%f51, %f50, %f49, %p14;
	ld.global.f32 	%f52, [%rd58+12];
	setp.gt.f32 	%p15, %f52, %f51;
	selp.f32 	%f53, %f52, %f51, %p15;
	ld.global.f32 	%f54, [%rd58+16];
	setp.gt.f32 	%p16, %f54, %f53;
	selp.f32 	%f55, %f54, %f53, %p16;
	ld.global.f32 	%f56, [%rd58+20];
	setp.gt.f32 	%p17, %f56, %f55;
	selp.f32 	%f57, %f56, %f55, %p17;
	ld.global.f32 	%f58, [%rd58+24];
	setp.gt.f32 	%p18, %f58, %f57;
	selp.f32 	%f59, %f58, %f57, %p18;
	ld.global.f32 	%f60, [%rd58+28];
	setp.gt.f32 	%p19, %f60, %f59;
	selp.f32 	%f356, %f60, %f59, %p19;
	add.s32 	%r87, %r87, 16;
	add.s64 	%rd58, %rd58, 64;
	setp.eq.s32 	%p20, %r87, 0;
	@%p20 bra 	$L__BB0_5;
	bra.uni 	$L__BB0_4;
$L__BB0_5:
	setp.eq.s32 	%p21, %r3, 0;
	@%p21 bra 	$L__BB0_14;
	and.b32  	%r7, %r44, 7;
	setp.lt.u32 	%p22, %r3, 8;
	@%p22 bra 	$L__BB0_8;
	mul.wide.u32 	%rd29, %r83, 4;
	add.s64 	%rd30, %rd4, %rd29;
	ld.global.f32 	%f62, [%rd30];
	setp.gt.f32 	%p23, %f62, %f356;
	selp.f32 	%f63, %f62, %f356, %p23;
	ld.global.f32 	%f64, [%rd30+4];
	setp.gt.f32 	%p24, %f64, %f63;
	selp.f32 	%f65, %f64, %f63, %p24;
	ld.global.f32 	%f66, [%rd30+8];
	setp.gt.f32 	%p25, %f66, %f65;
	selp.f32 	%f67, %f66, %f65, %p25;
	ld.global.f32 	%f68, [%rd30+12];
	setp.gt.f32 	%p26, %f68, %f67;
	selp.f32 	%f69, %f68, %f67, %p26;
	ld.global.f32 	%f70, [%rd30+16];
	setp.gt.f32 	%p27, %f70, %f69;
	selp.f32 	%f71, %f70, %f69, %p27;
	ld.global.f32 	%f72, [%rd30+20];
	setp.gt.f32 	%p28, %f72, %f71;
	selp.f32 	%f73, %f72, %f71, %p28;
	ld.global.f32 	%f74, [%rd30+24];
	setp.gt.f32 	%p29, %f74, %f73;
	selp.f32 	%f75, %f74, %f73, %p29;
	ld.global.f32 	%f76, [%rd30+28];
	setp.gt.f32 	%p30, %f76, %f75;
	selp.f32 	%f356, %f76, %f75, %p30;
	add.s32 	%r83, %r83, 8;
$L__BB0_8:
	setp.eq.s32 	%p31, %r7, 0;
	@%p31 bra 	$L__BB0_14;
	and.b32  	%r10, %r44, 3;
	setp.lt.u32 	%p32, %r7, 4;
	@%p32 bra 	$L__BB0_11;
	mul.wide.u32 	%rd31, %r83, 4;
	add.s64 	%rd32, %rd4, %rd31;
	ld.global.f32 	%f78, [%rd32];
	setp.gt.f32 	%p33, %f78, %f356;
	selp.f32 	%f79, %f78, %f356, %p33;
	ld.global.f32 	%f80, [%rd32+4];
	setp.gt.f32 	%p34, %f80, %f79;
	selp.f32 	%f81, %f80, %f79, %p34;
	ld.global.f32 	%f82, [%rd32+8];
	setp.gt.f32 	%p35, %f82, %f81;
	selp.f32 	%f83, %f82, %f81, %p35;
	ld.global.f32 	%f84, [%rd32+12];
	setp.gt.f32 	%p36, %f84, %f83;
	selp.f32 	%f356, %f84, %f83, %p36;
	add.s32 	%r83, %r83, 4;
$L__BB0_11:
	setp.eq.s32 	%p37, %r10, 0;
	@%p37 bra 	$L__BB0_14;
	mul.wide.u32 	%rd34, %r83, 4;
	add.s64 	%rd35, %rd26, %rd34;
	add.s64 	%rd57, %rd2, %rd35;
	neg.s32 	%r86, %r10;
$L__BB0_13:
	.pragma "nounroll";
	ld.global.f32 	%f85, [%rd57];
	setp.gt.f32 	%p38, %f85, %f356;
	selp.f32 	%f356, %f85, %f356, %p38;
	add.s64 	%rd57, %rd57, 4;
	add.s32 	%r86, %r86, 1;
	setp.ne.s32 	%p39, %r86, 0;
	@%p39 bra 	$L__BB0_13;
$L__BB0_14:
	shl.b64 	%rd36, %rd3, 2;
	add.s64 	%rd9, %rd1, %rd36;
	setp.lt.s32 	%p40, %r44, 1;
	mov.f32 	%f364, 0f00000000;
	@%p40 bra 	$L__BB0_26;
	and.b32  	%r16, %r44, 7;
	setp.lt.u32 	%p41, %r44, 8;
	mov.f32 	%f364, 0f00000000;
	mov.b32 	%r88, 0;
	@%p41 bra 	$L__BB0_18;
	and.b32  	%r88, %r44, 2147483640;
	neg.s32 	%r91, %r88;
	add.s64 	%rd38, %rd26, 16;
	add.s64 	%rd60, %rd2, %rd38;
	add.s64 	%rd59, %rd1, %rd38;
	mov.f32 	%f364, 0f00000000;
$L__BB0_17:
	.pragma "nounroll";
	ld.global.f32 	%f90, [%rd60+-16];
	sub.f32 	%f91, %f90, %f356;
	fma.rn.f32 	%f92, %f91, 0f3BBB989D, 0f3F000000;
	cvt.sat.f32.f32 	%f93, %f92;
	mov.f32 	%f94, 0f4B400001;
	mov.f32 	%f95, 0f437C0000;
	fma.rm.f32 	%f96, %f93, %f95, %f94;
	add.f32 	%f97, %f96, 0fCB40007F;
	neg.f32 	%f98, %f97;
	fma.rn.f32 	%f99, %f91, 0f3FB8AA3B, %f98;
	fma.rn.f32 	%f100, %f91, 0f32A57060, %f99;
	mov.b32 	%r51, %f96;
	shl.b32 	%r52, %r51, 23;
	mov.b32 	%f101, %r52;
	ex2.approx.ftz.f32 	%f102, %f100;
	mul.f32 	%f103, %f102, %f101;
	st.global.f32 	[%rd59+-16], %f103;
	add.f32 	%f104, %f364, %f103;
	ld.global.f32 	%f105, [%rd60+-12];
	sub.f32 	%f106, %f105, %f356;
	fma.rn.f32 	%f107, %f106, 0f3BBB989D, 0f3F000000;
	cvt.sat.f32.f32 	%f108, %f107;
	fma.rm.f32 	%f109, %f108, %f95, %f94;
	add.f32 	%f110, %f109, 0fCB40007F;
	neg.f32 	%f111, %f110;
	fma.rn.f32 	%f112, %f106, 0f3FB8AA3B, %f111;
	fma.rn.f32 	%f113, %f106, 0f32A57060, %f112;
	mov.b32 	%r53, %f109;
	shl.b32 	%r54, %r53, 23;
	mov.b32 	%f114, %r54;
	ex2.approx.ftz.f32 	%f115, %f113;
	mul.f32 	%f116, %f115, %f114;
	st.global.f32 	[%rd59+-12], %f116;
	add.f32 	%f117, %f104, %f116;
	ld.global.f32 	%f118, [%rd60+-8];
	sub.f32 	%f119, %f118, %f356;
	fma.rn.f32 	%f120, %f119, 0f3BBB989D, 0f3F000000;
	cvt.sat.f32.f32 	%f121, %f120;
	fma.rm.f32 	%f122, %f121, %f95, %f94;
	add.f32 	%f123, %f122, 0fCB40007F;
	neg.f32 	%f124, %f123;
	fma.rn.f32 	%f125, %f119, 0f3FB8AA3B, %f124;
	fma.rn.f32 	%f126, %f119, 0f32A57060, %f125;
	mov.b32 	%r55, %f122;
	shl.b32 	%r56, %r55, 23;
	mov.b32 	%f127, %r56;
	ex2.approx.ftz.f32 	%f128, %f126;
	mul.f32 	%f129, %f128, %f127;
	st.global.f32 	[%rd59+-8], %f129;
	add.f32 	%f130, %f117, %f129;
	ld.global.f32 	%f131, [%rd60+-4];
	sub.f32 	%f132, %f131, %f356;
	fma.rn.f32 	%f133, %f132, 0f3BBB989D, 0f3F000000;
	cvt.sat.f32.f32 	%f134, %f133;
	fma.rm.f32 	%f135, %f134, %f95, %f94;
	add.f32 	%f136, %f135, 0fCB40007F;
	neg.f32 	%f137, %f136;
	fma.rn.f32 	%f138, %f132, 0f3FB8AA3B, %f137;
	fma.rn.f32 	%f139, %f132, 0f32A57060, %f138;
	mov.b32 	%r57, %f135;
	shl.b32 	%r58, %r57, 23;
	mov.b32 	%f140, %r58;
	ex2.approx.ftz.f32 	%f141, %f139;
	mul.f32 	%f142, %f141, %f140;
	st.global.f32 	[%rd59+-4], %f142;
	add.f32 	%f143, %f130, %f142;
	ld.global.f32 	%f144, [%rd60];
	sub.f32 	%f145, %f144, %f356;
	fma.rn.f32 	%f146, %f145, 0f3BBB989D, 0f3F000000;
	cvt.sat.f32.f32 	%f147, %f146;
	fma.rm.f32 	%f148, %f147, %f95, %f94;
	add.f32 	%f149, %f148, 0fCB40007F;
	neg.f32 	%f150, %f149;
	fma.rn.f32 	%f151, %f145, 0f3FB8AA3B, %f150;
	fma.rn.f32 	%f152, %f145, 0f32A57060, %f151;
	mov.b32 	%r59, %f148;
	shl.b32 	%r60, %r59, 23;
	mov.b32 	%f153, %r60;
	ex2.approx.ftz.f32 	%f154, %f152;
	mul.f32 	%f155, %f154, %f153;
	st.global.f32 	[%rd59], %f155;
	add.f32 	%f156, %f143, %f155;
	ld.global.f32 	%f157, [%rd60+4];
	sub.f32 	%f158, %f157, %f356;
	fma.rn.f32 	%f159, %f158, 0f3BBB989D, 0f3F000000;
	cvt.sat.f32.f32 	%f160, %f159;
	fma.rm.f32 	%f161, %f160, %f95, %f94;
	add.f32 	%f162, %f161, 0fCB40007F;
	neg.f32 	%f163, %f162;
	fma.rn.f32 	%f164, %f158, 0f3FB8AA3B, %f163;
	fma.rn.f32 	%f165, %f158, 0f32A57060, %f164;
	mov.b32 	%r61, %f161;
	shl.b32 	%r62, %r61, 23;
	mov.b32 	%f166, %r62;
	ex2.approx.ftz.f32 	%f167, %f165;
	mul.f32 	%f168, %f167, %f166;
	st.global.f32 	[%rd59+4], %f168;
	add.f32 	%f169, %f156, %f168;
	ld.global.f32 	%f170, [%rd60+8];
	sub.f32 	%f171, %f170, %f356;
	fma.rn.f32 	%f172, %f171, 0f3BBB989D, 0f3F000000;
	cvt.sat.f32.f32 	%f173, %f172;
	fma.rm.f32 	%f174, %f173, %f95, %f94;
	add.f32 	%f175, %f174, 0fCB40007F;
	neg.f32 	%f176, %f175;
	fma.rn.f32 	%f177, %f171, 0f3FB8AA3B, %f176;
	fma.rn.f32 	%f178, %f171, 0f32A57060, %f177;
	mov.b32 	%r63, %f174;
	shl.b32 	%r64, %r63, 23;
	mov.b32 	%f179, %r64;
	ex2.approx.ftz.f32 	%f180, %f178;
	mul.f32 	%f181, %f180, %f179;
	st.global.f32 	[%rd59+8], %f181;
	add.f32 	%f182, %f169, %f181;
	ld.global.f32 	%f183, [%rd60+12];
	sub.f32 	%f184, %f183, %f356;
	fma.rn.f32 	%f185, %f184, 0f3BBB989D, 0f3F000000;
	cvt.sat.f32.f32 	%f186, %f185;
	fma.rm.f32 	%f187, %f186, %f95, %f94;
	add.f32 	%f188, %f187, 0fCB40007F;
	neg.f32 	%f189, %f188;
	fma.rn.f32 	%f190, %f184, 0f3FB8AA3B, %f189;
	fma.rn.f32 	%f191, %f184, 0f32A57060, %f190;
	mov.b32 	%r65, %f187;
	shl.b32 	%r66, %r65, 23;
	mov.b32 	%f192, %r66;
	ex2.approx.ftz.f32 	%f193, %f191;
	mul.f32 	%f194, %f193, %f192;
	st.global.f32 	[%rd59+12], %f194;
	add.f32 	%f364, %f182, %f194;
	add.s32 	%r91, %r91, 8;
	add.s64 	%rd60, %rd60, 32;
	add.s64 	%rd59, %rd59, 32;
	setp.eq.s32 	%p42, %r91, 0;
	@%p42 bra 	$L__BB0_18;
	bra.uni 	$L__BB0_17;
$L__BB0_18:
	setp.eq.s32 	%p43, %r16, 0;
	@%p43 bra 	$L__BB0_26;
	and.b32  	%r22, %r44, 3;
	setp.lt.u32 	%p44, %r16, 4;
	@%p44 bra 	$L__BB0_21;
	mul.wide.u32 	%rd39, %r88, 4;
	add.s64 	%rd40, %rd4, %rd39;
	ld.global.f32 	%f196, [%rd40];
	sub.f32 	%f197, %f196, %f356;
	fma.rn.f32 	%f198, %f197, 0f3BBB989D, 0f3F000000;
	cvt.sat.f32.f32 	%f199, %f198;
	mov.f32 	%f200, 0f4B400001;
	mov.f32 	%f201, 0f437C0000;
	fma.rm.f32 	%f202, %f199, %f201, %f200;
	add.f32 	%f203, %f202, 0fCB40007F;
	neg.f32 	%f204, %f203;
	fma.rn.f32 	%f205, %f197, 0f3FB8AA3B, %f204;
	fma.rn.f32 	%f206, %f197, 0f32A57060, %f205;
	mov.b32 	%r67, %f202;
	shl.b32 	%r68, %r67, 23;
	mov.b32 	%f207, %r68;
	ex2.approx.ftz.f32 	%f208, %f206;
	mul.f32 	%f209, %f208, %f207;
	add.s64 	%rd41, %rd9, %rd39;
	st.global.f32 	[%rd41], %f209;
	add.f32 	%f210, %f364, %f209;
	ld.global.f32 	%f211, [%rd40+4];
	sub.f32 	%f212, %f211, %f356;
	fma.rn.f32 	%f213, %f212, 0f3BBB989D, 0f3F000000;
	cvt.sat.f32.f32 	%f214, %f213;
	fma.rm.f32 	%f215, %f214, %f201, %f200;
	add.f32 	%f216, %f215, 0fCB40007F;
	neg.f32 	%f217, %f216;
	fma.rn.f32 	%f218, %f212, 0f3FB8AA3B, %f217;
	fma.rn.f32 	%f219, %f212, 0f32A57060, %f218;
	mov.b32 	%r69, %f215;
	shl.b32 	%r70, %r69, 23;
	mov.b32 	%f220, %r70;
	ex2.approx.ftz.f32 	%f221, %f219;
	mul.f32 	%f222, %f221, %f220;
	st.global.f32 	[%rd41+4], %f222;
	add.f32 	%f223, %f210, %f222;
	ld.global.f32 	%f224, [%rd40+8];
	sub.f32 	%f225, %f224, %f356;
	fma.rn.f32 	%f226, %f225, 0f3BBB989D, 0f3F000000;
	cvt.sat.f32.f32 	%f227, %f226;
	fma.rm.f32 	%f228, %f227, %f201, %f200;
	add.f32 	%f229, %f228, 0fCB40007F;
	neg.f32 	%f230, %f229;
	fma.rn.f32 	%f231, %f225, 0f3FB8AA3B, %f230;
	fma.rn.f32 	%f232, %f225, 0f32A57060, %f231;
	mov.b32 	%r71, %f228;
	shl.b32 	%r72, %r71, 23;
	mov.b32 	%f233, %r72;
	ex2.approx.ftz.f32 	%f234, %f232;
	mul.f32 	%f235, %f234, %f233;
	st.global.f32 	[%rd41+8], %f235;
	add.f32 	%f236, %f223, %f235;
	ld.global.f32 	%f237, [%rd40+12];
	sub.f32 	%f238, %f237, %f356;
	fma.rn.f32 	%f239, %f238, 0f3BBB989D, 0f3F000000;
	cvt.sat.f32.f32 	%f240, %f239;
	fma.rm.f32 	%f241, %f240, %f201, %f200;
	add.f32 	%f242, %f241, 0fCB40007F;
	neg.f32 	%f243, %f242;
	fma.rn.f32 	%f244, %f238, 0f3FB8AA3B, %f243;
	fma.rn.f32 	%f245, %f238, 0f32A57060, %f244;
	mov.b32 	%r73, %f241;
	shl.b32 	%r74, %r73, 23;
	mov.b32 	%f246, %r74;
	ex2.approx.ftz.f32 	%f247, %f245;
	mul.f32 	%f248, %f247, %f246;
	st.global.f32 	[%rd41+12], %f248;
	add.f32 	%f364, %f236, %f248;
	add.s32 	%r88, %r88, 4;
$L__BB0_21:
	setp.eq.s32 	%p45, %r22, 0;
	@%p45 bra 	$L__BB0_26;
	setp.eq.s32 	%p46, %r22, 1;
	@%p46 bra 	$L__BB0_24;
	mul.wide.u32 	%rd42, %r88, 4;
	add.s64 	%rd43, %rd4, %rd42;
	ld.global.f32 	%f250, [%rd43];
	sub.f32 	%f251, %f250, %f356;
	fma.rn.f32 	%f252, %f251, 0f3BBB989D, 0f3F000000;
	cvt.sat.f32.f32 	%f253, %f252;
	mov.f32 	%f254, 0f4B400001;
	mov.f32 	%f255, 0f437C0000;
	fma.rm.f32 	%f256, %f253, %f255, %f254;
	add.f32 	%f257, %f256, 0fCB40007F;
	neg.f32 	%f258, %f257;
	fma.rn.f32 	%f259, %f251, 0f3FB8AA3B, %f258;
	fma.rn.f32 	%f260, %f251, 0f32A57060, %f259;
	mov.b32 	%r75, %f256;
	shl.b32 	%r76, %r75, 23;
	mov.b32 	%f261, %r76;
	ex2.approx.ftz.f32 	%f262, %f260;
	mul.f32 	%f263, %f262, %f261;
	add.s64 	%rd44, %rd9, %rd42;
	st.global.f32 	[%rd44], %f263;
	add.f32 	%f264, %f364, %f263;
	ld.global.f32 	%f265, [%rd43+4];
	sub.f32 	%f266, %f265, %f356;
	fma.rn.f32 	%f267, %f266, 0f3BBB989D, 0f3F000000;
	cvt.sat.f32.f32 	%f268, %f267;
	fma.rm.f32 	%f269, %f268, %f255, %f254;
	add.f32 	%f270, %f269, 0fCB40007F;
	neg.f32 	%f271, %f270;
	fma.rn.f32 	%f272, %f266, 0f3FB8AA3B, %f271;
	fma.rn.f32 	%f273, %f266, 0f32A57060, %f272;
	mov.b32 	%r77, %f269;
	shl.b32 	%r78, %r77, 23;
	mov.b32 	%f274, %r78;
	ex2.approx.ftz.f32 	%f275, %f273;
	mul.f32 	%f276, %f275, %f274;
	st.global.f32 	[%rd44+4], %f276;
	add.f32 	%f364, %f264, %f276;
	add.s32 	%r88, %r88, 2;
$L__BB0_24:
	and.b32  	%r79, %r44, 1;
	setp.eq.b32 	%p47, %r79, 1;
	not.pred 	%p48, %p47;
	@%p48 bra 	$L__BB0_26;
	mul.wide.u32 	%rd45, %r88, 4;
	add.s64 	%rd46, %rd4, %rd45;
	ld.global.f32 	%f277, [%rd46];
	sub.f32 	%f278, %f277, %f356;
	fma.rn.f32 	%f279, %f278, 0f3BBB989D, 0f3F000000;
	cvt.sat.f32.f32 	%f280, %f279;
	mov.f32 	%f281, 0f4B400001;
	mov.f32 	%f282, 0f437C0000;
	fma.rm.f32 	%f283, %f280, %f282, %f281;
	add.f32 	%f284, %f283, 0fCB40007F;
	neg.f32 	%f285, %f284;
	fma.rn.f32 	%f286, %f278, 0f3FB8AA3B, %f285;
	fma.rn.f32 	%f287, %f278, 0f32A57060, %f286;
	mov.b32 	%r80, %f283;
	shl.b32 	%r81, %r80, 23;
	mov.b32 	%f288, %r81;
	ex2.approx.ftz.f32 	%f289, %f287;
	mul.f32 	%f290, %f289, %f288;
	add.s64 	%rd47, %rd9, %rd45;
	st.global.f32 	[%rd47], %f290;
	add.f32 	%f364, %f364, %f290;
$L__BB0_26:
	setp.lt.s32 	%p49, %r44, 1;
	@%p49 bra 	$L__BB0_39;
	and.b32  	%r27, %r44, 15;
	setp.lt.u32 	%p50, %r44, 16;
	mov.b32 	%r93, 0;
	@%p50 bra 	$L__BB0_30;
	and.b32  	%r93, %r44, 2147483632;
	neg.s32 	%r92, %r93;
	add.s64 	%rd49, %rd26, %rd1;
	add.s64 	%rd61, %rd49, 32;
$L__BB0_29:
	.pragma "nounroll";
	ld.global.f32 	%f291, [%rd61+-32];
	div.rn.f32 	%f292, %f291, %f364;
	st.global.f32 	[%rd61+-32], %f292;
	ld.global.f32 	%f293, [%rd61+-28];
	div.rn.f32 	%f294, %f293, %f364;
	st.global.f32 	[%rd61+-28], %f294;
	ld.global.f32 	%f295, [%rd61+-24];
	div.rn.f32 	%f296, %f295, %f364;
	st.global.f32 	[%rd61+-24], %f296;
	ld.global.f32 	%f297, [%rd61+-20];
	div.rn.f32 	%f298, %f297, %f364;
	st.global.f32 	[%rd61+-20], %f298;
	ld.global.f32 	%f299, [%rd61+-16];
	div.rn.f32 	%f300, %f299, %f364;
	st.global.f32 	[%rd61+-16], %f300;
	ld.global.f32 	%f301, [%rd61+-12];
	div.rn.f32 	%f302, %f301, %f364;
	st.global.f32 	[%rd61+-12], %f302;
	ld.global.f32 	%f303, [%rd61+-8];
	div.rn.f32 	%f304, %f303, %f364;
	st.global.f32 	[%rd61+-8], %f304;
	ld.global.f32 	%f305, [%rd61+-4];
	div.rn.f32 	%f306, %f305, %f364;
	st.global.f32 	[%rd61+-4], %f306;
	ld.global.f32 	%f307, [%rd61];
	div.rn.f32 	%f308, %f307, %f364;
	st.global.f32 	[%rd61], %f308;
	ld.global.f32 	%f309, [%rd61+4];
	div.rn.f32 	%f310, %f309, %f364;
	st.global.f32 	[%rd61+4], %f310;
	ld.global.f32 	%f311, [%rd61+8];
	div.rn.f32 	%f312, %f311, %f364;
	st.global.f32 	[%rd61+8], %f312;
	ld.global.f32 	%f313, [%rd61+12];
	div.rn.f32 	%f314, %f313, %f364;
	st.global.f32 	[%rd61+12], %f314;
	ld.global.f32 	%f315, [%rd61+16];
	div.rn.f32 	%f316, %f315, %f364;
	st.global.f32 	[%rd61+16], %f316;
	ld.global.f32 	%f317, [%rd61+20];
	div.rn.f32 	%f318, %f317, %f364;
	st.global.f32 	[%rd61+20], %f318;
	ld.global.f32 	%f319, [%rd61+24];
	div.rn.f32 	%f320, %f319, %f364;
	st.global.f32 	[%rd61+24], %f320;
	ld.global.f32 	%f321, [%rd61+28];
	div.rn.f32 	%f322, %f321, %f364;
	st.global.f32 	[%rd61+28], %f322;
	add.s32 	%r92, %r92, 16;
	add.s64 	%rd61, %rd61, 64;
	setp.ne.s32 	%p51, %r92, 0;
	@%p51 bra 	$L__BB0_29;
$L__BB0_30:
	setp.eq.s32 	%p52, %r27, 0;
	@%p52 bra 	$L__BB0_39;
	and.b32  	%r35, %r44, 7;
	setp.lt.u32 	%p53, %r27, 8;
	@%p53 bra 	$L__BB0_33;
	mul.wide.u32 	%rd50, %r93, 4;
	add.s64 	%rd51, %rd9, %rd50;
	ld.global.f32 	%f323, [%rd51];
	div.rn.f32 	%f324, %f323, %f364;
	st.global.f32 	[%rd51], %f324;
	ld.global.f32 	%f325, [%rd51+4];
	div.rn.f32 	%f326, %f325, %f364;
	st.global.f32 	[%rd51+4], %f326;
	ld.global.f32 	%f327, [%rd51+8];
	div.rn.f32 	%f328, %f327, %f364;
	st.global.f32 	[%rd51+8], %f328;
	ld.global.f32 	%f329, [%rd51+12];
	div.rn.f32 	%f330, %f329, %f364;
	st.global.f32 	[%rd51+12], %f330;
	ld.global.f32 	%f331, [%rd51+16];
	div.rn.f32 	%f332, %f331, %f364;
	st.global.f32 	[%rd51+16], %f332;
	ld.global.f32 	%f333, [%rd51+20];
	div.rn.f32 	%f334, %f333, %f364;
	st.global.f32 	[%rd51+20], %f334;
	ld.global.f32 	%f335, [%rd51+24];
	div.rn.f32 	%f336, %f335, %f364;
	st.global.f32 	[%rd51+24], %f336;
	ld.global.f32 	%f337, [%rd51+28];
	div.rn.f32 	%f338, %f337, %f364;
	st.global.f32 	[%rd51+28], %f338;
	add.s32 	%r93, %r93, 8;
$L__BB0_33:
	setp.eq.s32 	%p54, %r35, 0;
	@%p54 bra 	$L__BB0_39;
	and.b32  	%r38, %r44, 3;
	setp.lt.u32 	%p55, %r35, 4;
	@%p55 bra 	$L__BB0_36;
	mul.wide.u32 	%rd52, %r93, 4;
	add.s64 	%rd53, %rd9, %rd52;
	ld.global.f32 	%f339, [%rd53];
	div.rn.f32 	%f340, %f339, %f364;
	st.global.f32 	[%rd53], %f340;
	ld.global.f32 	%f341, [%rd53+4];
	div.rn.f32 	%f342, %f341, %f364;
	st.global.f32 	[%rd53+4], %f342;
	ld.global.f32 	%f343, [%rd53+8];
	div.rn.f32 	%f344, %f343, %f364;
	st.global.f32 	[%rd53+8], %f344;
	ld.global.f32 	%f345, [%rd53+12];
	div.rn.f32 	%f346, %f345, %f364;
	st.global.f32 	[%rd53+12], %f346;
	add.s32 	%r93, %r93, 4;
$L__BB0_36:
	setp.eq.s32 	%p56, %r38, 0;
	@%p56 bra 	$L__BB0_39;
	mul.wide.u32 	%rd55, %r93, 4;
	add.s64 	%rd56, %rd26, %rd55;
	add.s64 	%rd62, %rd1, %rd56;
	neg.s32 	%r96, %r38;
$L__BB0_38:
	.pragma "nounroll";
	ld.global.f32 	%f347, [%rd62];
	div.rn.f32 	%f348, %f347, %f364;
	st.global.f32 	[%rd62], %f348;
	add.s64 	%rd62, %rd62, 4;
	add.s32 	%r96, %r96, 1;
	setp.ne.s32 	%p57, %r96, 0;
	@%p57 bra 	$L__BB0_38;
$L__BB0_39:
	ret;

}


// ===== COMPILED SASS (sm_100) =====

	.target	sm_100

	.elftype	@"ET_EXEC"


//--------------------- .note.nv.tkinfo           --------------------------
	.section	.note.nv.tkinfo,"",@"SHT_NOTE"
	.sectionflags	@"SHF_NOTE_NV_TKINFO"
	.tkinfo
        /*0018*/ 	.word	0x00000002
        /*0030*/ 	.string	""
        /*0030*/ 	.string	"ptxas"
        /*0030*/ 	.string	"Cuda compilation tools, release 13.0, V13.0.88"
        /*0030*/ 	.string	"Build cuda_13.0.r13.0/compiler.36424714_0"
        /*0030*/ 	.string	"-arch sm_100 -m 64 "



//--------------------- .note.nv.cuinfo           --------------------------
	.section	.note.nv.cuinfo,"",@"SHT_NOTE"
	.sectionflags	@"SHF_NOTE_NV_CUINFO"
        /*0018*/ 	.short	0x0002
        /*001a*/ 	.short	0x0064
        /*001c*/ 	.short	0x0082
	.zero		2


//--------------------- .nv.info                  --------------------------
	.section	.nv.info,"",@"SHT_CUDA_INFO"
	.align	4


	//----- nvinfo : EIATTR_REGCOUNT
	.align		4
        /*0000*/ 	.byte	0x04, 0x2f
        /*0002*/ 	.short	(.L_1 - .L_0)
	.align		4
.L_0:
        /*0004*/ 	.word	index@(_Z15softmax_kernel1PfS_ii)
        /*0008*/ 	.word	0x00000020


	//----- nvinfo : EIATTR_FRAME_SIZE
	.align		4
.L_1:
        /*000c*/ 	.byte	0x04, 0x11
        /*000e*/ 	.short	(.L_3 - .L_2)
	.align		4
.L_2:
        /*0010*/ 	.word	index@($__internal_0_$__cuda_sm3x_div_rn_noftz_f32_slowpath)
        /*0014*/ 	.word	0x00000000


	//----- nvinfo : EIATTR_FRAME_SIZE
	.align		4
.L_3:
        /*0018*/ 	.byte	0x04, 0x11
        /*001a*/ 	.short	(.L_5 - .L_4)
	.align		4
.L_4:
        /*001c*/ 	.word	index@(_Z15softmax_kernel1PfS_ii)
        /*0020*/ 	.word	0x00000000


	//----- nvinfo : EIATTR_MIN_STACK_SIZE
	.align		4
.L_5:
        /*0024*/ 	.byte	0x04, 0x12
        /*0026*/ 	.short	(.L_7 - .L_6)
	.align		4
.L_6:
        /*0028*/ 	.word	index@(_Z15softmax_kernel1PfS_ii)
        /*002c*/ 	.word	0x00000000
.L_7:


//--------------------- .nv.compat                --------------------------
	.section	.nv.compat,"",@"SHT_CUDA_COMPAT_INFO"
	.align	4
        /*0000*/ 	.byte	0x02, 0x09, 0x00, 0x00, 0x02, 0x02, 0x01, 0x00, 0x02, 0x05, 0x05, 0x00, 0x03, 0x07, 0x01, 0x01
        /*0010*/ 	.byte	0x02, 0x03, 0x00, 0x00, 0x02, 0x06, 0x01, 0x00, 0x04, 0x0b, 0x08, 0x00, 0x01, 0x00, 0x00, 0x00
        /*0020*/ 	.byte	0x00, 0x00, 0x00, 0x00


//--------------------- .nv.info._Z15softmax_kernel1PfS_ii --------------------------
	.section	.nv.info._Z15softmax_kernel1PfS_ii,"",@"SHT_CUDA_INFO"
	.sectionflags	@""
	.align	4


	//----- nvinfo : EIATTR_CUDA_API_VERSION
	.align		4
        /*0000*/ 	.byte	0x04, 0x37
        /*0002*/ 	.short	(.L_9 - .L_8)
.L_8:
        /*0004*/ 	.word	0x00000082


	//----- nvinfo : EIATTR_KPARAM_INFO
	.align		4
.L_9:
        /*0008*/ 	.byte	0x04, 0x17
        /*000a*/ 	.short	(.L_11 - .L_10)
.L_10:
        /*000c*/ 	.word	0x00000000
        /*0010*/ 	.short	0x0003
        /*0012*/ 	.short	0x0014
        /*0014*/ 	.byte	0x00, 0xf0, 0x11, 0x00


	//----- nvinfo : EIATTR_KPARAM_INFO
	.align		4
.L_11:
        /*0018*/ 	.byte	0x04, 0x17
        /*001a*/ 	.short	(.L_13 - .L_12)
.L_12:
        /*001c*/ 	.word	0x00000000
        /*0020*/ 	.short	0x0002
        /*0022*/ 	.short	0x0010
        /*0024*/ 	.byte	0x00, 0xf0, 0x11, 0x00


	//----- nvinfo : EIATTR_KPARAM_INFO
	.align		4
.L_13:
        /*0028*/ 	.byte	0x04, 0x17
        /*002a*/ 	.short	(.L_15 - .L_14)
.L_14:
        /*002c*/ 	.word	0x00000000
        /*0030*/ 	.short	0x0001
        /*0032*/ 	.short	0x0008
        /*0034*/ 	.byte	0x00, 0xf5, 0x21, 0x00


	//----- nvinfo : EIATTR_KPARAM_INFO
	.align		4
.L_15:
        /*0038*/ 	.byte	0x04, 0x17
        /*003a*/ 	.short	(.L_17 - .L_16)
.L_16:
        /*003c*/ 	.word	0x00000000
        /*0040*/ 	.short	0x0000
        /*0042*/ 	.short	0x0000
        /*0044*/ 	.byte	0x00, 0xf5, 0x21, 0x00


	//----- nvinfo : EIATTR_SPARSE_MMA_MASK
	.align		4
.L_17:
        /*0048*/ 	.byte	0x03, 0x50
        /*004a*/ 	.short	0x0000


	//----- nvinfo : EIATTR_MAXREG_COUNT
	.align		4
        /*004c*/ 	.byte	0x03, 0x1b
        /*004e*/ 	.short	0x00ff


	//----- nvinfo : EIATTR_MERCURY_ISA_VERSION
	.align		4
        /*0050*/ 	.byte	0x03, 0x5f
        /*0052*/ 	.short	0x0101


	//----- nvinfo : EIATTR_VRC_CTA_INIT_COUNT
	.align		4
        /*0054*/ 	.byte	0x02, 0x4a
	.zero		1
	.zero		1


	//----- nvinfo : EIATTR_EXIT_INSTR_OFFSETS
	.align		4
        /*0058*/ 	.byte	0x04, 0x1c
        /*005a*/ 	.short	(.L_19 - .L_18)


	//   ....[0]....
.L_18:
        /*005c*/ 	.word	0x00000070


	//   ....[1]....
        /*0060*/ 	.word	0x00001890


	//   ....[2]....
        /*0064*/ 	.word	0x00002930


	//   ....[3]....
        /*0068*/ 	.word	0x00003170


	//   ....[4]....
        /*006c*/ 	.word	0x000035f0


	//   ....[5]....
        /*0070*/ 	.word	0x000037c0


	//----- nvinfo : EIATTR_CRS_STACK_SIZE
	.align		4
.L_19:
        /*0074*/ 	.byte	0x04, 0x1e
        /*0076*/ 	.short	(.L_21 - .L_20)
.L_20:
        /*0078*/ 	.word	0x00000000


	//----- nvinfo : EIATTR_CBANK_PARAM_SIZE
	.align		4
.L_21:
        /*007c*/ 	.byte	0x03, 0x19
        /*007e*/ 	.short	0x0018


	//----- nvinfo : EIATTR_PARAM_CBANK
	.align		4
        /*0080*/ 	.byte	0x04, 0x0a
        /*0082*/ 	.short	(.L_23 - .L_22)
	.align		4
.L_22:
        /*0084*/ 	.word	index@(.nv.constant0._Z15softmax_kernel1PfS_ii)
        /*0088*/ 	.short	0x0380
        /*008a*/ 	.short	0x0018


	//----- nvinfo : EIATTR_SW_WAR
	.align		4
.L_23:
        /*008c*/ 	.byte	0x04, 0x36
        /*008e*/ 	.short	(.L_25 - .L_24)
.L_24:
        /*0090*/ 	.word	0x00000008
.L_25:


//--------------------- .nv.callgraph             --------------------------
	.section	.nv.callgraph,"",@"SHT_CUDA_CALLGRAPH"
	.align	4
	.sectionentsize	8
	.align		4
        /*0000*/ 	.word	0x00000000
	.align		4
        /*0004*/ 	.word	0xffffffff
	.align		4
        /*0008*/ 	.word	0x00000000
	.align		4
        /*000c*/ 	.word	0xfffffffe
	.align		4
        /*0010*/ 	.word	0x00000000
	.align		4
        /*0014*/ 	.word	0xfffffffd
	.align		4
        /*0018*/ 	.word	0x00000000
	.align		4
        /*001c*/ 	.word	0xfffffffc


//--------------------- .text._Z15softmax_kernel1PfS_ii --------------------------
	.section	.text._Z15softmax_kernel1PfS_ii,"ax",@progbits
	.align	128
        .global         _Z15softmax_kernel1PfS_ii
        .type           _Z15softmax_kernel1PfS_ii,@function
        .size           _Z15softmax_kernel1PfS_ii,(.L_x_86 - _Z15softmax_kernel1PfS_ii)
        .other          _Z15softmax_kernel1PfS_ii,@"STO_CUDA_ENTRY STV_DEFAULT"
_Z15softmax_kernel1PfS_ii:
.text._Z15softmax_kernel1PfS_ii:
[----:B------:R-:W-:Y:S01]  /*0000*/  LDC R1, c[0x0][0x37c] ;  /* 0x0000df00ff017b82 */ /* 0x000fe20000000800 */
[----:B------:R-:W0:Y:S07]  /*0010*/  S2R R0, SR_TID.X ;  /* 0x0000000000007919 */ /* 0x000e2e0000002100 */
[----:B------:R-:W0:Y:S01]  /*0020*/  S2UR UR4, SR_CTAID.X ;  /* 0x00000000000479c3 */ /* 0x000e220000002500 */
[----:B------:R-:W1:Y:S07]  /*0030*/  LDCU UR5, c[0x0][0x390] ;  /* 0x00007200ff0577ac */ /* 0x000e6e0008000800 */
[----:B------:R-:W0:Y:S02]  /*0040*/  LDC R7, c[0x0][0x360] ;  /* 0x0000d800ff077b82 */ /* 0x000e240000000800 */
[----:B0-----:R-:W-:-:S05]  /*0050*/  IMAD R7, R7, UR4, R0 ;  /* 0x0000000407077c24 */ /* 0x001fca000f8e0200 */
[----:B-1----:R-:W-:-:S13]  /*0060*/  ISETP.GE.AND P0, PT, R7, UR5, PT ;  /* 0x0000000507007c0c */ /* 0x002fda000bf06270 */
[----:B------:R-:W-:Y:S05]  /*0070*/  @P0 EXIT ;  /* 0x000000000000094d */ /* 0x000fea0003800000 */
[----:B------:R-:W0:Y:S01]  /*0080*/  LDCU UR4, c[0x0][0x394] ;  /* 0x00007280ff0477ac */ /* 0x000e220008000800 */
[----:B------:R-:W-:Y:S01]  /*0090*/  MOV R0, 0xff800000 ;  /* 0xff80000000007802 */ /* 0x000fe20000000f00 */
[----:B------:R-:W1:Y:S01]  /*00a0*/  LDCU.64 UR6, c[0x0][0x388] ;  /* 0x00007100ff0677ac */ /* 0x000e620008000a00 */
[----:B------:R-:W2:Y:S01]  /*00b0*/  LDCU.64 UR8, c[0x0][0x358] ;  /* 0x00006b00ff0877ac */ /* 0x000ea20008000a00 */
[----:B0-----:R-:W-:Y:S01]  /*00c0*/  IMAD R7, R7, UR4, RZ ;  /* 0x0000000407077c24 */ /* 0x001fe2000f8e02ff */
[----:B------:R-:W-:-:S03]  /*00d0*/  UISETP.GE.AND UP0, UPT, UR4, 0x1, UPT ;  /* 0x000000010400788c */ /* 0x000fc6000bf06270 */
[----:B------:R-:W-:Y:S01]  /*00e0*/  IMAD.WIDE R4, R7, 0x4, RZ ;  /* 0x0000000407047825 */ /* 0x000fe200078e02ff */
[----:B------:R-:W-:Y:S02]  /*00f0*/  SHF.R.S32.HI R10, RZ, 0x1f, R7 ;  /* 0x0000001fff0a7819 */ /* 0x000fe40000011407 */
[----:B-1----:R-:W-:-:S04]  /*0100*/  IADD3 R8, P0, PT, R4, UR6, RZ ;  /* 0x0000000604087c10 */ /* 0x002fc8000ff1e0ff */
[----:B------:R-:W-:Y:S01]  /*0110*/  IADD3.X R9, PT, PT, R5, UR7, RZ, P0, !PT ;  /* 0x0000000705097c10 */ /* 0x000fe200087fe4ff */
[----:B--2---:R-:W-:Y:S08]  /*0120*/  BRA.U !UP0, `(.L_x_0) ;  /* 0x00000009080c7547 */ /* 0x004ff0000b800000 */
[----:B------:R-:W-:Y:S01]  /*0130*/  UISETP.GE.U32.AND UP1, UPT, UR4, 0x10, UPT ;  /* 0x000000100400788c */ /* 0x000fe2000bf26070 */
[----:B------:R-:W-:Y:S01]  /*0140*/  HFMA2 R11, -RZ, RZ, 0, 0 ;  /* 0x00000000ff0b7431 */ /* 0x000fe200000001ff */
[----:B------:R-:W-:Y:S01]  /*0150*/  ULOP3.LUT UR5, UR4, 0xf, URZ, 0xc0, !UPT ;  /* 0x0000000f04057892 */ /* 0x000fe2000f8ec0ff */
[----:B------:R-:W-:-:S03]  /*0160*/  MOV R0, 0xff800000 ;  /* 0xff80000000007802 */ /* 0x000fc60000000f00 */
[----:B------:R-:W-:-:S03]  /*0170*/  UISETP.NE.AND UP0, UPT, UR5, URZ, UPT ;  /* 0x000000ff0500728c */ /* 0x000fc6000bf05270 */
[----:B------:R-:W-:Y:S08]  /*0180*/  BRA.U !UP1, `(.L_x_1) ;  /* 0x0000000109ec7547 */ /* 0x000ff0000b800000 */
[----:B------:R-:W-:Y:S01]  /*0190*/  ULOP3.LUT UR4, UR4, 0x7ffffff0, URZ, 0xc0, !UPT ;  /* 0x7ffffff004047892 */ /* 0x000fe2000f8ec0ff */
[----:B------:R-:W-:Y:S02]  /*01a0*/  IADD3 R2, P0, PT, R8, 0x20, RZ ;  /* 0x0000002008027810 */ /* 0x000fe40007f1e0ff */
[----:B------:R-:W-:Y:S01]  /*01b0*/  MOV R0, 0xff800000 ;  /* 0xff80000000007802 */ /* 0x000fe20000000f00 */
[----:B------:R-:W-:Y:S01]  /*01c0*/  UIADD3 UR6, UPT, UPT, -UR4, URZ, URZ ;  /* 0x000000ff04067290 */ /* 0x000fe2000fffe1ff */
[----:B------:R-:W-:Y:S02]  /*01d0*/  IADD3.X R3, PT, PT, RZ, R9, RZ, P0, !PT ;  /* 0x00000009ff037210 */ /* 0x000fe400007fe4ff */
[----:B------:R-:W-:-:S09]  /*01e0*/  MOV R11, UR4 ;  /* 0x00000004000b7c02 */ /* 0x000fd20008000f00 */
.L_x_2:
[----:B------:R-:W2:Y:S04]  /*01f0*/  LDG.E R23, desc[UR8][R2.64+-0x20] ;  /* 0xffffe00802177981 */ /* 0x000ea8000c1e1900 */
[----:B------:R-:W3:Y:S04]  /*0200*/  LDG.E R25, desc[UR8][R2.64+-0x1c] ;  /* 0xffffe40802197981 */ /* 0x000ee8000c1e1900 */
[----:B------:R-:W4:Y:S04]  /*0210*/  LDG.E R27, desc[UR8][R2.64+-0x18] ;  /* 0xffffe808021b7981 */ /* 0x000f28000c1e1900 */
[----:B------:R-:W5:Y:S04]  /*0220*/  LDG.E R29, desc[UR8][R2.64+-0x14] ;  /* 0xffffec08021d7981 */ /* 0x000f68000c1e1900 */
        /* <DEDUP_REMOVED lines=11> */
[----:B------:R0:W5:Y:S01]  /*02e0*/  LDG.E R6, desc[UR8][R2.64+0x1c] ;  /* 0x00001c0802067981 */ /* 0x000162000c1e1900 */
[----:B------:R-:W-:-:S04]  /*02f0*/  UIADD3 UR6, UPT, UPT, UR6, 0x10, URZ ;  /* 0x0000001006067890 */ /* 0x000fc8000fffe0ff */
[----:B------:R-:W-:Y:S01]  /*0300*/  UISETP.NE.AND UP1, UPT, UR6, URZ, UPT ;  /* 0x000000ff0600728c */ /* 0x000fe2000bf25270 */
[----:B0-----:R-:W-:-:S04]  /*0310*/  IADD3 R2, P1, PT, R2, 0x40, RZ ;  /* 0x0000004002027810 */ /* 0x001fc80007f3e0ff */
[----:B------:R-:W-:Y:S02]  /*0320*/  IADD3.X R3, PT, PT, RZ, R3, RZ, P1, !PT ;  /* 0x00000003ff037210 */ /* 0x000fe40000ffe4ff */
[----:B--2---:R-:W-:-:S04]  /*0330*/  FSETP.GT.AND P0, PT, R23, R0, PT ;  /* 0x000000001700720b */ /* 0x004fc80003f04000 */
[----:B------:R-:W-:-:S04]  /*0340*/  FSEL R0, R23, R0, P0 ;  /* 0x0000000017007208 */ /* 0x000fc80000000000 */
[----:B---3--:R-:W-:-:S04]  /*0350*/  FSETP.GT.AND P0, PT, R25, R0, PT ;  /* 0x000000001900720b */ /* 0x008fc80003f04000 */
[----:B------:R-:W-:-:S04]  /*0360*/  FSEL R0, R25, R0, P0 ;  /* 0x0000000019007208 */ /* 0x000fc80000000000 */
[----:B----4-:R-:W-:-:S04]  /*0370*/  FSETP.GT.AND P0, PT, R27, R0, PT ;  /* 0x000000001b00720b */ /* 0x010fc80003f04000 */
[----:B------:R-:W-:-:S04]  /*0380*/  FSEL R0, R27, R0, P0 ;  /* 0x000000001b007208 */ /* 0x000fc80000000000 */
[----:B-----5:R-:W-:-:S04]  /*0390*/  FSETP.GT.AND P0, PT, R29, R0, PT ;  /* 0x000000001d00720b */ /* 0x020fc80003f04000 */
[----:B------:R-:W-:-:S04]  /*03a0*/  FSEL R29, R29, R0, P0 ;  /* 0x000000001d1d7208 */ /* 0x000fc80000000000 */
[----:B------:R-:W-:-:S04]  /*03b0*/  FSETP.GT.AND P0, PT, R22, R29, PT ;  /* 0x0000001d1600720b */ /* 0x000fc80003f04000 */
        /* <DEDUP_REMOVED lines=22> */
[----:B------:R-:W-:Y:S01]  /*0520*/  FSEL R0, R6, R13, P0 ;  /* 0x0000000d06007208 */ /* 0x000fe20000000000 */
[----:B------:R-:W-:Y:S08]  /*0530*/  BRA.U UP1, `(.L_x_2) ;  /* 0xfffffffd012c7547 */ /* 0x000ff0000b83ffff */
.L_x_1:
[----:B------:R-:W-:Y:S05]  /*0540*/  BRA.U !UP0, `(.L_x_0) ;  /* 0x0000000508047547 */ /* 0x000fea000b800000 */
[----:B------:R-:W0:Y:S01]  /*0550*/  LDCU UR4, c[0x0][0x394] ;  /* 0x00007280ff0477ac */ /* 0x000e220008000800 */
[----:B------:R-:W-:Y:S02]  /*0560*/  UISETP.GE.U32.AND UP0, UPT, UR5, 0x8, UPT ;  /* 0x000000080500788c */ /* 0x000fe4000bf06070 */
[----:B0-----:R-:W-:-:S04]  /*0570*/  ULOP3.LUT UR6, UR4, 0x7, URZ, 0xc0, !UPT ;  /* 0x0000000704067892 */ /* 0x001fc8000f8ec0ff */
[----:B------:R-:W-:-:S03]  /*0580*/  UISETP.NE.AND UP1, UPT, UR6, URZ, UPT ;  /* 0x000000ff0600728c */ /* 0x000fc6000bf25270 */
[----:B------:R-:W-:Y:S08]  /*0590*/  BRA.U !UP0, `(.L_x_3) ;  /* 0x0000000108687547 */ /* 0x000ff0000b800000 */
[----:B------:R-:W-:-:S05]  /*05a0*/  IMAD.WIDE.U32 R2, R11, 0x4, R8 ;  /* 0x000000040b027825 */ /* 0x000fca00078e0008 */
[----:B------:R-:W2:Y:S04]  /*05b0*/  LDG.E R13, desc[UR8][R2.64] ;  /* 0x00000008020d7981 */ /* 0x000ea8000c1e1900 */
[----:B------:R-:W3:Y:S04]  /*05c0*/  LDG.E R15, desc[UR8][R2.64+0x4] ;  /* 0x00000408020f7981 */ /* 0x000ee8000c1e1900 */
[----:B------:R-:W4:Y:S04]  /*05d0*/  LDG.E R17, desc[UR8][R2.64+0x8] ;  /* 0x0000080802117981 */ /* 0x000f28000c1e1900 */
[----:B------:R-:W5:Y:S04]  /*05e0*/  LDG.E R19, desc[UR8][R2.64+0xc] ;  /* 0x00000c0802137981 */ /* 0x000f68000c1e1900 */
[----:B------:R-:W5:Y:S04]  /*05f0*/  LDG.E R21, desc[UR8][R2.64+0x10] ;  /* 0x0000100802157981 */ /* 0x000f68000c1e1900 */
[----:B------:R-:W5:Y:S04]  /*0600*/  LDG.E R23, desc[UR8][R2.64+0x14] ;  /* 0x0000140802177981 */ /* 0x000f68000c1e1900 */
[----:B------:R-:W5:Y:S04]  /*0610*/  LDG.E R25, desc[UR8][R2.64+0x18] ;  /* 0x0000180802197981 */ /* 0x000f68000c1e1900 */
[----:B------:R-:W5:Y:S01]  /*0620*/  LDG.E R27, desc[UR8][R2.64+0x1c] ;  /* 0x00001c08021b7981 */ /* 0x000f62000c1e1900 */
[----:B------:R-:W-:-:S02]  /*0630*/  IADD3 R11, PT, PT, R11, 0x8, RZ ;  /* 0x000000080b0b7810 */ /* 0x000fc40007ffe0ff */
        /* <DEDUP_REMOVED lines=15> */
[----:B------:R-:W-:-:S09]  /*0730*/  FSEL R0, R27, R0, P0 ;  /* 0x000000001b007208 */ /* 0x000fd20000000000 */
.L_x_3:
[----:B------:R-:W-:Y:S05]  /*0740*/  BRA.U !UP1, `(.L_x_0) ;  /* 0x0000000109847547 */ /* 0x000fea000b800000 */
[----:B------:R-:W-:Y:S02]  /*0750*/  UISETP.GE.U32.AND UP0, UPT, UR6, 0x4, UPT ;  /* 0x000000040600788c */ /* 0x000fe4000bf06070 */
[----:B------:R-:W-:-:S04]  /*0760*/  ULOP3.LUT UR4, UR4, 0x3, URZ, 0xc0, !UPT ;  /* 0x0000000304047892 */ /* 0x000fc8000f8ec0ff */
[----:B------:R-:W-:-:S03]  /*0770*/  UISETP.NE.AND UP1, UPT, UR4, URZ, UPT ;  /* 0x000000ff0400728c */ /* 0x000fc6000bf25270 */
[----:B------:R-:W-:Y:S08]  /*0780*/  BRA.U !UP0, `(.L_x_4) ;  /* 0x0000000108387547 */ /* 0x000ff0000b800000 */
[----:B------:R-:W-:-:S05]  /*0790*/  IMAD.WIDE.U32 R2, R11, 0x4, R8 ;  /* 0x000000040b027825 */ /* 0x000fca00078e0008 */
[----:B------:R-:W2:Y:S04]  /*07a0*/  LDG.E R13, desc[UR8][R2.64] ;  /* 0x00000008020d7981 */ /* 0x000ea8000c1e1900 */
[----:B------:R-:W3:Y:S04]  /*07b0*/  LDG.E R15, desc[UR8][R2.64+0x4] ;  /* 0x00000408020f7981 */ /* 0x000ee8000c1e1900 */
[----:B------:R-:W4:Y:S04]  /*07c0*/  LDG.E R17, desc[UR8][R2.64+0x8] ;  /* 0x0000080802117981 */ /* 0x000f28000c1e1900 */
        /* <DEDUP_REMOVED lines=9> */
[----:B------:R-:W-:-:S09]  /*0860*/  FSEL R0, R19, R0, P0 ;  /* 0x0000000013007208 */ /* 0x000fd20000000000 */
.L_x_4:
[----:B------:R-:W-:Y:S05]  /*0870*/  BRA.U !UP1, `(.L_x_0) ;  /* 0x0000000109387547 */ /* 0x000fea000b800000 */
[----:B------:R-:W0:Y:S01]  /*0880*/  LDCU.64 UR6, c[0x0][0x388] ;  /* 0x00007100ff0677ac */ /* 0x000e220008000a00 */
[----:B------:R-:W-:Y:S01]  /*0890*/  IMAD.WIDE.U32 R2, R11, 0x4, R4 ;  /* 0x000000040b027825 */ /* 0x000fe200078e0004 */
[----:B------:R-:W-:Y:S02]  /*08a0*/  UIADD3 UR4, UPT, UPT, -UR4, URZ, URZ ;  /* 0x000000ff04047290 */ /* 0x000fe4000fffe1ff */
[----:B0-----:R-:W-:-:S04]  /*08b0*/  IADD3 R2, P0, PT, R2, UR6, RZ ;  /* 0x0000000602027c10 */ /* 0x001fc8000ff1e0ff */
[----:B------:R-:W-:-:S09]  /*08c0*/  IADD3.X R11, PT, PT, R3, UR7, RZ, P0, !PT ;  /* 0x00000007030b7c10 */ /* 0x000fd200087fe4ff */
.L_x_5:
[----:B------:R-:W-:-:S06]  /*08d0*/  MOV R3, R11 ;  /* 0x0000000b00037202 */ /* 0x000fcc0000000f00 */
[----:B------:R0:W2:Y:S01]  /*08e0*/  LDG.E R3, desc[UR8][R2.64] ;  /* 0x0000000802037981 */ /* 0x0000a2000c1e1900 */
[----:B------:R-:W-:-:S04]  /*08f0*/  UIADD3 UR4, UPT, UPT, UR4, 0x1, URZ ;  /* 0x0000000104047890 */ /* 0x000fc8000fffe0ff */
[----:B------:R-:W-:Y:S01]  /*0900*/  UISETP.NE.AND UP0, UPT, UR4, URZ, UPT ;  /* 0x000000ff0400728c */ /* 0x000fe2000bf05270 */
[----:B0-----:R-:W-:-:S04]  /*0910*/  IADD3 R2, P1, PT, R2, 0x4, RZ ;  /* 0x0000000402027810 */ /* 0x001fc80007f3e0ff */
[----:B------:R-:W-:Y:S02]  /*0920*/  IADD3.X R11, PT, PT, RZ, R11, RZ, P1, !PT ;  /* 0x0000000bff0b7210 */ /* 0x000fe40000ffe4ff */
[----:B--2---:R-:W-:-:S04]  /*0930*/  FSETP.GT.AND P0, PT, R3, R0, PT ;  /* 0x000000000300720b */ /* 0x004fc80003f04000 */
[----:B------:R-:W-:Y:S01]  /*0940*/  FSEL R0, R3, R0, P0 ;  /* 0x0000000003007208 */ /* 0x000fe20000000000 */
[----:B------:R-:W-:Y:S08]  /*0950*/  BRA.U UP0, `(.L_x_5) ;  /* 0xfffffffd00dc7547 */ /* 0x000ff0000b83ffff */
.L_x_0:
[----:B------:R-:W0:Y:S01]  /*0960*/  LDCU UR4, c[0x0][0x394] ;  /* 0x00007280ff0477ac */ /* 0x000e220008000800 */
[----:B------:R-:W-:Y:S01]  /*0970*/  HFMA2 R3, -RZ, RZ, 0, 0 ;  /* 0x00000000ff037431 */ /* 0x000fe200000001ff */
[----:B------:R-:W1:Y:S01]  /*0980*/  LDCU.64 UR6, c[0x0][0x380] ;  /* 0x00007000ff0677ac */ /* 0x000e620008000a00 */
[----:B0-----:R-:W-:Y:S01]  /*0990*/  UISETP.GE.AND UP0, UPT, UR4, 0x1, UPT ;  /* 0x000000010400788c */ /* 0x001fe2000bf06270 */
[----:B-1----:R-:W-:-:S04]  /*09a0*/  LEA R6, P0, R7, UR6, 0x2 ;  /* 0x0000000607067c11 */ /* 0x002fc8000f8010ff */
[----:B------:R-:W-:-:S04]  /*09b0*/  LEA.HI.X R7, R7, UR7, R10, 0x2, P0 ;  /* 0x0000000707077c11 */ /* 0x000fc800080f140a */
[----:B------:R-:W-:Y:S05]  /*09c0*/  BRA.U !UP0, `(.L_x_6) ;  /* 0x0000000d08a87547 */ /* 0x000fea000b800000 */
[----:B------:R-:W-:Y:S01]  /*09d0*/  UISETP.GE.U32.AND UP1, UPT, UR4, 0x8, UPT ;  /* 0x000000080400788c */ /* 0x000fe2000bf26070 */
[----:B------:R-:W-:Y:S01]  /*09e0*/  MOV R3, RZ ;  /* 0x000000ff00037202 */ /* 0x000fe20000000f00 */
[----:B------:R-:W-:Y:S01]  /*09f0*/  ULOP3.LUT UR10, UR4, 0x7, URZ, 0xc0, !UPT ;  /* 0x00000007040a7892 */ /* 0x000fe2000f8ec0ff */
[----:B------:R-:W-:-:S03]  /*0a00*/  MOV R15, RZ ;  /* 0x000000ff000f7202 */ /* 0x000fc60000000f00 */
[----:B------:R-:W-:-:S03]  /*0a10*/  UISETP.NE.AND UP0, UPT, UR10, URZ, UPT ;  /* 0x000000ff0a00728c */ /* 0x000fc6000bf05270 */
[----:B------:R-:W-:Y:S08]  /*0a20*/  BRA.U !UP1, `(.L_x_7) ;  /* 0x0000000509d87547 */ /* 0x000ff0000b800000 */
[----:B------:R-:W0:Y:S01]  /*0a30*/  LDCU.64 UR12, c[0x0][0x388] ;  /* 0x00007100ff0c77ac */ /* 0x000e220008000a00 */
[----:B------:R-:W-:Y:S02]  /*0a40*/  IADD3 R17, P0, PT, R4, 0x10, RZ ;  /* 0x0000001004117810 */ /* 0x000fe40007f1e0ff */
[----:B------:R-:W-:Y:S01]  /*0a50*/  MOV R3, RZ ;  /* 0x000000ff00037202 */ /* 0x000fe20000000f00 */
[----:B------:R-:W-:Y:S01]  /*0a60*/  ULOP3.LUT UR4, UR4, 0x7ffffff8, URZ, 0xc0, !UPT ;  /* 0x7ffffff804047892 */ /* 0x000fe2000f8ec0ff */
[----:B------:R-:W-:-:S03]  /*0a70*/  IADD3.X R18, PT, PT, RZ, R5, RZ, P0, !PT ;  /* 0x00000005ff127210 */ /* 0x000fc600007fe4ff */
[----:B------:R-:W-:Y:S02]  /*0a80*/  UIADD3 UR5, UPT, UPT, -UR4, URZ, URZ ;  /* 0x000000ff04057290 */ /* 0x000fe4000fffe1ff */
[----:B------:R-:W-:Y:S02]  /*0a90*/  MOV R15, UR4 ;  /* 0x00000004000f7c02 */ /* 0x000fe40008000f00 */
[C---:B0-----:R-:W-:Y:S02]  /*0aa0*/  IADD3 R10, P1, PT, R17.reuse, UR12, RZ ;  /* 0x0000000c110a7c10 */ /* 0x041fe4000ff3e0ff */
[----:B------:R-:W-:Y:S02]  /*0ab0*/  IADD3 R17, P0, PT, R17, UR6, RZ ;  /* 0x0000000611117c10 */ /* 0x000fe4000ff1e0ff */
[C---:B------:R-:W-:Y:S02]  /*0ac0*/  IADD3.X R11, PT, PT, R18.reuse, UR13, RZ, P1, !PT ;  /* 0x0000000d120b7c10 */ /* 0x040fe40008ffe4ff */
[----:B------:R-:W-:-:S09]  /*0ad0*/  IADD3.X R18, PT, PT, R18, UR7, RZ, P0, !PT ;  /* 0x0000000712127c10 */ /* 0x000fd200087fe4ff */
.L_x_8:
[----:B--2---:R-:W2:Y:S01]  /*0ae0*/  LDG.E R13, desc[UR8][R10.64+-0x10] ;  /* 0xfffff0080a0d7981 */ /* 0x004ea2000c1e1900 */
[----:B------:R-:W-:Y:S01]  /*0af0*/  HFMA2 R2, -RZ, RZ, 0.96630859375, -0.0022525787353515625 ;  /* 0x3bbb989dff027431 */ /* 0x000fe200000001ff */
[----:B------:R-:W-:Y:S01]  /*0b00*/  MOV R14, 0x437c0000 ;  /* 0x437c0000000e7802 */ /* 0x000fe20000000f00 */
[----:B--2---:R-:W-:-:S04]  /*0b10*/  FADD R13, R13, -R0 ;  /* 0x800000000d0d7221 */ /* 0x004fc80000000000 */
[----:B------:R-:W-:-:S04]  /*0b20*/  FFMA.SAT R19, R13, R2, 0.5 ;  /* 0x3f0000000d137423 */ /* 0x000fc80000002002 */
[----:B------:R-:W-:-:S04]  /*0b30*/  FFMA.RM R19, R19, R14, 12582913 ;  /* 0x4b40000113137423 */ /* 0x000fc8000000400e */
[C---:B------:R-:W-:Y:S01]  /*0b40*/  FADD R12, R19.reuse, -12583039 ;  /* 0xcb40007f130c7421 */ /* 0x040fe20000000000 */
[----:B------:R-:W-:-:S03]  /*0b50*/  SHF.L.U32 R16, R19, 0x17, RZ ;  /* 0x0000001713107819 */ /* 0x000fc600000006ff */
[----:B------:R-:W-:-:S04]  /*0b60*/  FFMA R12, R13, 1.4426950216293334961, -R12 ;  /* 0x3fb8aa3b0d0c7823 */ /* 0x000fc8000000080c */
[----:B------:R-:W-:-:S04]  /*0b70*/  FFMA R12, R13, 1.925963033500011079e-08, R12 ;  /* 0x32a570600d0c7823 */ /* 0x000fc8000000000c */
[----:B------:R0:W1:Y:S02]  /*0b80*/  MUFU.EX2 R13, R12 ;  /* 0x0000000c000d7308 */ /* 0x0000640000000800 */
[----:B0-----:R-:W-:Y:S01]  /*0b90*/  MOV R12, R17 ;  /* 0x00000011000c7202 */ /* 0x001fe20000000f00 */
[----:B-1----:R-:W-:Y:S01]  /*0ba0*/  FMUL R16, R16, R13 ;  /* 0x0000000d10107220 */ /* 0x002fe20000400000 */
[----:B------:R-:W-:-:S05]  /*0bb0*/  MOV R13, R18 ;  /* 0x00000012000d7202 */ /* 0x000fca0000000f00 */
[----:B------:R0:W-:Y:S04]  /*0bc0*/  STG.E desc[UR8][R12.64+-0x10], R16 ;  /* 0xfffff0100c007986 */ /* 0x0001e8000c101908 */
[----:B------:R-:W2:Y:S02]  /*0bd0*/  LDG.E R17, desc[UR8][R10.64+-0xc] ;  /* 0xfffff4080a117981 */ /* 0x000ea4000c1e1900 */
[----:B--2---:R-:W-:-:S04]  /*0be0*/  FADD R17, R17, -R0 ;  /* 0x8000000011117221 */ /* 0x004fc80000000000 */
[----:B------:R-:W-:-:S04]  /*0bf0*/  FFMA.SAT R19, R17, R2, 0.5 ;  /* 0x3f00000011137423 */ /* 0x000fc80000002002 */
[----:B------:R-:W-:-:S04]  /*0c00*/  FFMA.RM R19, R19, R14, 12582913 ;  /* 0x4b40000113137423 */ /* 0x000fc8000000400e */
[----:B------:R-:W-:-:S04]  /*0c10*/  FADD R18, R19, -12583039 ;  /* 0xcb40007f13127421 */ /* 0x000fc80000000000 */
[----:B------:R-:W-:-:S04]  /*0c20*/  FFMA R18, R17, 1.4426950216293334961, -R18 ;  /* 0x3fb8aa3b11127823 */ /* 0x000fc80000000812 */
[----:B------:R-:W-:Y:S01]  /*0c30*/  FFMA R18, R17, 1.925963033500011079e-08, R18 ;  /* 0x32a5706011127823 */ /* 0x000fe20000000012 */
[----:B------:R-:W-:-:S05]  /*0c40*/  SHF.L.U32 R17, R19, 0x17, RZ ;  /* 0x0000001713117819 */ /* 0x000fca00000006ff */
[----:B------:R-:W1:Y:S02]  /*0c50*/  MUFU.EX2 R18, R18 ;  /* 0x0000001200127308 */ /* 0x000e640000000800 */
[----:B-1----:R-:W-:-:S05]  /*0c60*/  FMUL R17, R17, R18 ;  /* 0x0000001211117220 */ /* 0x002fca0000400000 */
        /* <DEDUP_REMOVED lines=9> */
[----:B------:R-:W2:Y:S02]  /*0d00*/  MUFU.EX2 R20, R20 ;  /* 0x0000001400147308 */ /* 0x000ea40000000800 */
[----:B--2---:R-:W-:-:S05]  /*0d10*/  FMUL R19, R19, R20 ;  /* 0x0000001413137220 */ /* 0x004fca0000400000 */
[----:B------:R2:W-:Y:S04]  /*0d20*/  STG.E desc[UR8][R12.64+-0x8], R19 ;  /* 0xfffff8130c007986 */ /* 0x0005e8000c101908 */
[----:B------:R-:W3:Y:S02]  /*0d30*/  LDG.E R21, desc[UR8][R10.64+-0x4] ;  /* 0xfffffc080a157981 */ /* 0x000ee4000c1e1900 */
[----:B---3--:R-:W-:-:S04]  /*0d40*/  FADD R21, R21, -R0 ;  /* 0x8000000015157221 */ /* 0x008fc80000000000 */
[----:B------:R-:W-:-:S04]  /*0d50*/  FFMA.SAT R23, R21, R2, 0.5 ;  /* 0x3f00000015177423 */ /* 0x000fc80000002002 */
[----:B------:R-:W-:-:S04]  /*0d60*/  FFMA.RM R23, R23, R14, 12582913 ;  /* 0x4b40000117177423 */ /* 0x000fc8000000400e */
[----:B------:R-:W-:-:S04]  /*0d70*/  FADD R18, R23, -12583039 ;  /* 0xcb40007f17127421 */ /* 0x000fc80000000000 */
[----:B------:R-:W-:-:S04]  /*0d80*/  FFMA R18, R21, 1.4426950216293334961, -R18 ;  /* 0x3fb8aa3b15127823 */ /* 0x000fc80000000812 */
[----:B------:R-:W-:Y:S01]  /*0d90*/  FFMA R18, R21, 1.925963033500011079e-08, R18 ;  /* 0x32a5706015127823 */ /* 0x000fe20000000012 */
[----:B------:R-:W-:-:S05]  /*0da0*/  SHF.L.U32 R21, R23, 0x17, RZ ;  /* 0x0000001717157819 */ /* 0x000fca00000006ff */
[----:B------:R-:W3:Y:S02]  /*0db0*/  MUFU.EX2 R18, R18 ;  /* 0x0000001200127308 */ /* 0x000ee40000000800 */
[----:B---3--:R-:W-:-:S05]  /*0dc0*/  FMUL R21, R21, R18 ;  /* 0x0000001215157220 */ /* 0x008fca0000400000 */
        /* <DEDUP_REMOVED lines=34> */
[----:B------:R3:W4:Y:S01]  /*0ff0*/  LDG.E R29, desc[UR8][R10.64+0xc] ;  /* 0x00000c080a1d7981 */ /* 0x000722000c1e1900 */
[----:B0-----:R-:W-:Y:S01]  /*1000*/  FADD R16, R16, R3 ;  /* 0x0000000310107221 */ /* 0x001fe20000000000 */
[----:B------:R-:W-:-:S03]  /*1010*/  UIADD3 UR5, UPT, UPT, UR5, 0x8, URZ ;  /* 0x0000000805057890 */ /* 0x000fc6000fffe0ff */
[----:B------:R-:W-:Y:S01]  /*1020*/  FADD R16, R16, R17 ;  /* 0x0000001110107221 */ /* 0x000fe20000000000 */
[----:B------:R-:W-:Y:S01]  /*1030*/  UISETP.NE.AND UP1, UPT, UR5, URZ, UPT ;  /* 0x000000ff0500728c */ /* 0x000fe2000bf25270 */
[----:B-1----:R-:W-:Y:S02]  /*1040*/  IADD3 R17, P1, PT, R12, 0x20, RZ ;  /* 0x000000200c117810 */ /* 0x002fe40007f3e0ff */
[----:B------:R-:W-:Y:S01]  /*1050*/  FADD R16, R16, R19 ;  /* 0x0000001310107221 */ /* 0x000fe20000000000 */
[----:B---3--:R-:W-:Y:S02]  /*1060*/  IADD3 R10, P0, PT, R10, 0x20, RZ ;  /* 0x000000200a0a7810 */ /* 0x008fe40007f1e0ff */
[----:B------:R-:W-:Y:S01]  /*1070*/  IADD3.X R18, PT, PT, RZ, R13, RZ, P1, !PT ;  /* 0x0000000dff127210 */ /* 0x000fe20000ffe4ff */
[----:B------:R-:W-:Y:S01]  /*1080*/  FADD R16, R16, R21 ;  /* 0x0000001510107221 */ /* 0x000fe20000000000 */
[----:B------:R-:W-:-:S03]  /*1090*/  IADD3.X R11, PT, PT, RZ, R11, RZ, P0, !PT ;  /* 0x0000000bff0b7210 */ /* 0x000fc600007fe4ff */
[----:B------:R-:W-:-:S04]  /*10a0*/  FADD R16, R16, R23 ;  /* 0x0000001710107221 */ /* 0x000fc80000000000 */
[----:B------:R-:W-:-:S04]  /*10b0*/  FADD R16, R16, R25 ;  /* 0x0000001910107221 */ /* 0x000fc80000000000 */
[----:B------:R-:W-:Y:S01]  /*10c0*/  FADD R16, R16, R27 ;  /* 0x0000001b10107221 */ /* 0x000fe20000000000 */
[----:B----4-:R-:W-:-:S04]  /*10d0*/  FADD R29, R29, -R0 ;  /* 0x800000001d1d7221 */ /* 0x010fc80000000000 */
[----:B------:R-:W-:-:S04]  /*10e0*/  FFMA.SAT R2, R29, R2, 0.5 ;  /* 0x3f0000001d027423 */ /* 0x000fc80000002002 */
[----:B------:R-:W-:-:S04]  /*10f0*/  FFMA.RM R2, R2, R14, 12582913 ;  /* 0x4b40000102027423 */ /* 0x000fc8000000400e */
[C---:B------:R-:W-:Y:S01]  /*1100*/  FADD R14, R2.reuse, -12583039 ;  /* 0xcb40007f020e7421 */ /* 0x040fe20000000000 */
[----:B------:R-:W-:-:S03]  /*1110*/  SHF.L.U32 R2, R2, 0x17, RZ ;  /* 0x0000001702027819 */ /* 0x000fc600000006ff */
[----:B------:R-:W-:-:S04]  /*1120*/  FFMA R14, R29, 1.4426950216293334961, -R14 ;  /* 0x3fb8aa3b1d0e7823 */ /* 0x000fc8000000080e */
[----:B------:R-:W-:-:S04]  /*1130*/  FFMA R14, R29, 1.925963033500011079e-08, R14 ;  /* 0x32a570601d0e7823 */ /* 0x000fc8000000000e */
[----:B------:R-:W0:Y:S02]  /*1140*/  MUFU.EX2 R29, R14 ;  /* 0x0000000e001d7308 */ /* 0x000e240000000800 */
[----:B0-----:R-:W-:-:S04]  /*1150*/  FMUL R29, R2, R29 ;  /* 0x0000001d021d7220 */ /* 0x001fc80000400000 */
[----:B------:R-:W-:Y:S01]  /*1160*/  FADD R3, R16, R29 ;  /* 0x0000001d10037221 */ /* 0x000fe20000000000 */
[----:B------:R2:W-:Y:S01]  /*1170*/  STG.E desc[UR8][R12.64+0xc], R29 ;  /* 0x00000c1d0c007986 */ /* 0x0005e2000c101908 */
[----:B------:R-:W-:Y:S05]  /*1180*/  BRA.U UP1, `(.L_x_8) ;  /* 0xfffffff901547547 */ /* 0x000fea000b83ffff */
.L_x_7:
[----:B------:R-:W-:Y:S05]  /*1190*/  BRA.U !UP0, `(.L_x_6) ;  /* 0x0000000508b47547 */ /* 0x000fea000b800000 */
[----:B------:R-:W0:Y:S01]  /*11a0*/  LDCU UR4, c[0x0][0x394] ;  /* 0x00007280ff0477ac */ /* 0x000e220008000800 */
[----:B------:R-:W-:Y:S02]  /*11b0*/  UISETP.GE.U32.AND UP0, UPT, UR10, 0x4, UPT ;  /* 0x000000040a00788c */ /* 0x000fe4000bf06070 */
[----:B0-----:R-:W-:-:S04]  /*11c0*/  ULOP3.LUT UR5, UR4, 0x3, URZ, 0xc0, !UPT ;  /* 0x0000000304057892 */ /* 0x001fc8000f8ec0ff */
[----:B------:R-:W-:-:S03]  /*11d0*/  UISETP.NE.AND UP1, UPT, UR5, URZ, UPT ;  /* 0x000000ff0500728c */ /* 0x000fc6000bf25270 */
[----:B------:R-:W-:Y:S08]  /*11e0*/  BRA.U !UP0, `(.L_x_9) ;  /* 0x0000000108d47547 */ /* 0x000ff0000b800000 */
[----:B------:R-:W-:-:S05]  /*11f0*/  IMAD.WIDE.U32 R10, R15, 0x4, R8 ;  /* 0x000000040f0a7825 */ /* 0x000fca00078e0008 */
        /* <DEDUP_REMOVED lines=9> */
[----:B------:R-:W-:Y:S01]  /*1290*/  FFMA R18, R13, 1.925963033500011079e-08, R12 ;  /* 0x32a570600d127823 */ /* 0x000fe2000000000c */
[----:B------:R-:W-:-:S03]  /*12a0*/  IMAD.WIDE.U32 R12, R15, 0x4, R6 ;  /* 0x000000040f0c7825 */ /* 0x000fc600078e0006 */
[----:B------:R-:W0:Y:S02]  /*12b0*/  MUFU.EX2 R19, R18 ;  /* 0x0000001200137308 */ /* 0x000e240000000800 */
[----:B0-----:R-:W-:-:S05]  /*12c0*/  FMUL R16, R16, R19 ;  /* 0x0000001310107220 */ /* 0x001fca0000400000 */
        /* <DEDUP_REMOVED lines=23> */
[----:B------:R-:W2:Y:S01]  /*1440*/  LDG.E R11, desc[UR8][R10.64+0xc] ;  /* 0x00000c080a0b7981 */ /* 0x000ea2000c1e1900 */
[----:B0-----:R-:W-:Y:S01]  /*1450*/  FADD R16, R3, R16 ;  /* 0x0000001003107221 */ /* 0x001fe20000000000 */
[----:B------:R-:W-:-:S03]  /*1460*/  IADD3 R15, PT, PT, R15, 0x4, RZ ;  /* 0x000000040f0f7810 */ /* 0x000fc60007ffe0ff */
[----:B------:R-:W-:-:S04]  /*1470*/  FADD R16, R16, R17 ;  /* 0x0000001110107221 */ /* 0x000fc80000000000 */
[----:B------:R-:W-:Y:S01]  /*1480*/  FADD R16, R16, R19 ;  /* 0x0000001310107221 */ /* 0x000fe20000000000 */
[----:B--2---:R-:W-:-:S04]  /*1490*/  FADD R21, R11, -R0 ;  /* 0x800000000b157221 */ /* 0x004fc80000000000 */
[----:B------:R-:W-:-:S04]  /*14a0*/  FFMA.SAT R23, R21, R2, 0.5 ;  /* 0x3f00000015177423 */ /* 0x000fc80000002002 */
[----:B------:R-:W-:-:S04]  /*14b0*/  FFMA.RM R23, R23, R14, 12582913 ;  /* 0x4b40000117177423 */ /* 0x000fc8000000400e */
[C---:B------:R-:W-:Y:S01]  /*14c0*/  FADD R2, R23.reuse, -12583039 ;  /* 0xcb40007f17027421 */ /* 0x040fe20000000000 */
[----:B------:R-:W-:-:S03]  /*14d0*/  SHF.L.U32 R23, R23, 0x17, RZ ;  /* 0x0000001717177819 */ /* 0x000fc600000006ff */
[----:B------:R-:W-:-:S04]  /*14e0*/  FFMA R2, R21, 1.4426950216293334961, -R2 ;  /* 0x3fb8aa3b15027823 */ /* 0x000fc80000000802 */
[----:B------:R-:W-:-:S06]  /*14f0*/  FFMA R2, R21, 1.925963033500011079e-08, R2 ;  /* 0x32a5706015027823 */ /* 0x000fcc0000000002 */
[----:B------:R-:W0:Y:S02]  /*1500*/  MUFU.EX2 R2, R2 ;  /* 0x0000000200027308 */ /* 0x000e240000000800 */
[----:B0-----:R-:W-:-:S04]  /*1510*/  FMUL R23, R23, R2 ;  /* 0x0000000217177220 */ /* 0x001fc80000400000 */
[----:B------:R-:W-:Y:S01]  /*1520*/  FADD R3, R16, R23 ;  /* 0x0000001710037221 */ /* 0x000fe20000000000 */
[----:B------:R1:W-:Y:S06]  /*1530*/  STG.E desc[UR8][R12.64+0xc], R23 ;  /* 0x00000c170c007986 */ /* 0x0003ec000c101908 */
.L_x_9:
[----:B------:R-:W-:Y:S05]  /*1540*/  BRA.U !UP1, `(.L_x_6) ;  /* 0x0000000109c87547 */ /* 0x000fea000b800000 */
[----:B------:R-:W-:Y:S02]  /*1550*/  UISETP.NE.AND UP0, UPT, UR5, 0x1, UPT ;  /* 0x000000010500788c */ /* 0x000fe4000bf05270 */
[----:B------:R-:W-:-:S04]  /*1560*/  ULOP3.LUT UR4, UR4, 0x1, URZ, 0xc0, !UPT ;  /* 0x0000000104047892 */ /* 0x000fc8000f8ec0ff */
[----:B------:R-:W-:-:S03]  /*1570*/  UISETP.NE.U32.AND UP1, UPT, UR4, 0x1, UPT ;  /* 0x000000010400788c */ /* 0x000fc6000bf25070 */
[----:B------:R-:W-:Y:S08]  /*1580*/  BRA.U !UP0, `(.L_x_10) ;  /* 0x0000000108747547 */ /* 0x000ff0000b800000 */
[----:B------:R-:W-:-:S05]  /*1590*/  IMAD.WIDE.U32 R10, R15, 0x4, R8 ;  /* 0x000000040f0a7825 */ /* 0x000fca00078e0008 */
[----:B-12---:R-:W2:Y:S01]  /*15a0*/  LDG.E R13, desc[UR8][R10.64] ;  /* 0x000000080a0d7981 */ /* 0x006ea2000c1e1900 */
        /* <DEDUP_REMOVED lines=13> */
[----:B------:R-:W2:Y:S01]  /*1680*/  LDG.E R11, desc[UR8][R10.64+0x4] ;  /* 0x000004080a0b7981 */ /* 0x000ea2000c1e1900 */
[----:B------:R-:W-:Y:S01]  /*1690*/  FADD R3, R3, R2 ;  /* 0x0000000203037221 */ /* 0x000fe20000000000 */
[----:B------:R-:W-:Y:S01]  /*16a0*/  IADD3 R15, PT, PT, R15, 0x2, RZ ;  /* 0x000000020f0f7810 */ /* 0x000fe20007ffe0ff */
[----:B--2---:R-:W-:-:S04]  /*16b0*/  FADD R16, R11, -R0 ;  /* 0x800000000b107221 */ /* 0x004fc80000000000 */
[----:B------:R-:W-:-:S04]  /*16c0*/  FFMA.SAT R17, R16, R18, 0.5 ;  /* 0x3f00000010117423 */ /* 0x000fc80000002012 */
[----:B------:R-:W-:-:S04]  /*16d0*/  FFMA.RM R17, R17, R19, 12582913 ;  /* 0x4b40000111117423 */ /* 0x000fc80000004013 */
[C---:B------:R-:W-:Y:S01]  /*16e0*/  FADD R19, R17.reuse, -12583039 ;  /* 0xcb40007f11137421 */ /* 0x040fe20000000000 */
[----:B------:R-:W-:-:S03]  /*16f0*/  SHF.L.U32 R17, R17, 0x17, RZ ;  /* 0x0000001711117819 */ /* 0x000fc600000006ff */
[----:B------:R-:W-:-:S04]  /*1700*/  FFMA R19, R16, 1.4426950216293334961, -R19 ;  /* 0x3fb8aa3b10137823 */ /* 0x000fc80000000813 */
[----:B------:R-:W-:-:S04]  /*1710*/  FFMA R19, R16, 1.925963033500011079e-08, R19 ;  /* 0x32a5706010137823 */ /* 0x000fc80000000013 */
[----:B------:R-:W1:Y:S02]  /*1720*/  MUFU.EX2 R14, R19 ;  /* 0x00000013000e7308 */ /* 0x000e640000000800 */
[----:B-1----:R-:W-:-:S04]  /*1730*/  FMUL R14, R17, R14 ;  /* 0x0000000e110e7220 */ /* 0x002fc80000400000 */
[----:B------:R-:W-:Y:S01]  /*1740*/  FADD R3, R3, R14 ;  /* 0x0000000e03037221 */ /* 0x000fe20000000000 */
[----:B------:R0:W-:Y:S06]  /*1750*/  STG.E desc[UR8][R12.64+0x4], R14 ;  /* 0x0000040e0c007986 */ /* 0x0001ec000c101908 */
.L_x_10:
[----:B------:R-:W-:Y:S05]  /*1760*/  BRA.U UP1, `(.L_x_6) ;  /* 0x0000000101407547 */ /* 0x000fea000b800000 */
[----:B------:R-:W-:-:S06]  /*1770*/  IMAD.WIDE.U32 R8, R15, 0x4, R8 ;  /* 0x000000040f087825 */ /* 0x000fcc00078e0008 */
[----:B------:R-:W3:Y:S01]  /*1780*/  LDG.E R9, desc[UR8][R8.64] ;  /* 0x0000000808097981 */ /* 0x000ee2000c1e1900 */
[----:B------:R-:W-:Y:S01]  /*1790*/  HFMA2 R11, -RZ, RZ, 0.96630859375, -0.0022525787353515625 ;  /* 0x3bbb989dff0b7431 */ /* 0x000fe200000001ff */
[----:B012---:R-:W-:Y:S01]  /*17a0*/  MOV R13, 0x437c0000 ;  /* 0x437c0000000d7802 */ /* 0x007fe20000000f00 */
[----:B---3--:R-:W-:Y:S01]  /*17b0*/  FADD R0, R9, -R0 ;  /* 0x8000000009007221 */ /* 0x008fe20000000000 */
[----:B------:R-:W-:-:S04]  /*17c0*/  IMAD.WIDE.U32 R8, R15, 0x4, R6 ;  /* 0x000000040f087825 */ /* 0x000fc800078e0006 */
        /* <DEDUP_REMOVED lines=10> */
.L_x_6:
[----:B0--3--:R-:W0:Y:S02]  /*1870*/  LDC R2, c[0x0][0x394] ;  /* 0x0000e500ff027b82 */ /* 0x009e240000000800 */
[----:B0-----:R-:W-:-:S13]  /*1880*/  ISETP.GE.AND P0, PT, R2, 0x1, PT ;  /* 0x000000010200780c */ /* 0x001fda0003f06270 */
[----:B------:R-:W-:Y:S05]  /*1890*/  @!P0 EXIT ;  /* 0x000000000000894d */ /* 0x000fea0003800000 */
[C---:B------:R-:W-:Y:S01]  /*18a0*/  ISETP.GE.U32.AND P0, PT, R2.reuse, 0x10, PT ;  /* 0x000000100200780c */ /* 0x040fe20003f06070 */
[----:B------:R-:W-:Y:S01]  /*18b0*/  HFMA2 R11, -RZ, RZ, 0, 0 ;  /* 0x00000000ff0b7431 */ /* 0x000fe200000001ff */
[----:B------:R-:W-:-:S11]  /*18c0*/  LOP3.LUT R10, R2, 0xf, RZ, 0xc0, !PT ;  /* 0x0000000f020a7812 */ /* 0x000fd600078ec0ff */
[----:B------:R-:W-:Y:S05]  /*18d0*/  @!P0 BRA `(.L_x_11) ;  /* 0x0000001000108947 */ /* 0x000fea0003800000 */
[----:B------:R-:W0:Y:S01]  /*18e0*/  LDCU.64 UR4, c[0x0][0x380] ;  /* 0x00007000ff0477ac */ /* 0x000e220008000a00 */
[----:B------:R-:W-:-:S04]  /*18f0*/  LOP3.LUT R11, R2, 0x7ffffff0, RZ, 0xc0, !PT ;  /* 0x7ffffff0020b7812 */ /* 0x000fc800078ec0ff */
[----:B------:R-:W-:Y:S02]  /*1900*/  IADD3 R2, PT, PT, -R11, RZ, RZ ;  /* 0x000000ff0b027210 */ /* 0x000fe40007ffe1ff */
[----:B0-----:R-:W-:-:S04]  /*1910*/  IADD3 R0, P0, PT, R4, UR4, RZ ;  /* 0x0000000404007c10 */ /* 0x001fc8000ff1e0ff */
[----:B------:R-:W-:-:S04]  /*1920*/  IADD3 R0, P1, PT, R0, 0x20, RZ ;  /* 0x0000002000007810 */ /* 0x000fc80007f3e0ff */
[----:B-12---:R-:W-:-:S09]  /*1930*/  IADD3.X R13, PT, PT, RZ, UR5, R5, P1, P0 ;  /* 0x00000005ff0d7c10 */ /* 0x006fd20008fe0405 */
.L_x_44:
[----:B0-----:R-:W-:Y:S02]  /*1940*/  MOV R8, R0 ;  /* 0x0000000000087202 */ /* 0x001fe40000000f00 */
[----:B------:R-:W-:-:S05]  /*1950*/  MOV R9, R13 ;  /* 0x0000000d00097202 */ /* 0x000fca0000000f00 */
[----:B------:R-:W2:Y:S01]  /*1960*/  LDG.E R0, desc[UR8][R8.64+-0x20] ;  /* 0xffffe00808007981 */ /* 0x000ea2000c1e1900 */
[----:B------:R-:W0:Y:S01]  /*1970*/  MUFU.RCP R12, R3 ;  /* 0x00000003000c7308 */ /* 0x000e220000001000 */
[----:B------:R-:W-:Y:S01]  /*1980*/  IADD3 R2, PT, PT, R2, 0x10, RZ ;  /* 0x0000001002027810 */ /* 0x000fe20007ffe0ff */
[----:B------:R-:W-:Y:S03]  /*1990*/  BSSY.RECONVERGENT B2, `(.L_x_12) ;  /* 0x000000c000027945 */ /* 0x000fe60003800200 */
[----:B------:R-:W-:Y:S01]  /*19a0*/  ISETP.NE.AND P2, PT, R2, RZ, PT ;  /* 0x000000ff0200720c */ /* 0x000fe20003f45270 */
[----:B0-----:R-:W-:-:S04]  /*19b0*/  FFMA R13, R12, -R3, 1 ;  /* 0x3f8000000c0d7423 */ /* 0x001fc80000000803 */
[----:B------:R-:W-:Y:S01]  /*19c0*/  FFMA R13, R12, R13, R12 ;  /* 0x0000000d0c0d7223 */ /* 0x000fe2000000000c */
[----:B--2---:R-:W0:Y:S03]  /*19d0*/  FCHK P0, R0, R3 ;  /* 0x0000000300007302 */ /* 0x004e260000000000 */
[----:B------:R-:W-:-:S04]  /*19e0*/  FFMA R12, R0, R13, RZ ;  /* 0x0000000d000c7223 */ /* 0x000fc800000000ff */
[----:B------:R-:W-:-:S04]  /*19f0*/  FFMA R14, R12, -R3, R0 ;  /* 0x800000030c0e7223 */ /* 0x000fc80000000000 */
[----:B------:R-:W-:Y:S01]  /*1a00*/  FFMA R13, R13, R14, R12 ;  /* 0x0000000e0d0d7223 */ /* 0x000fe2000000000c */
[----:B0-----:R-:W-:Y:S06]  /*1a10*/  @!P0 BRA `(.L_x_13) ;  /* 0x00000000000c8947 */ /* 0x001fec0003800000 */
[----:B------:R-:W-:-:S07]  /*1a20*/  MOV R12, 0x1a40 ;  /* 0x00001a40000c7802 */ /* 0x000fce0000000f00 */
[----:B------:R-:W-:Y:S05]  /*1a30*/  CALL.REL.NOINC `($__internal_0_$__cuda_sm3x_div_rn_noftz_f32_slowpath) ;  /* 0x0000001c00647944 */ /* 0x000fea0003c00000 */
[----:B------:R-:W-:-:S07]  /*1a40*/  MOV R13, R15 ;  /* 0x0000000f000d7202 */ /* 0x000fce0000000f00 */
.L_x_13:
[----:B------:R-:W-:Y:S05]  /*1a50*/  BSYNC.RECONVERGENT B2 ;  /* 0x0000000000027941 */ /* 0x000fea0003800200 */
.L_x_12:
[----:B------:R-:W2:Y:S01]  /*1a60*/  LDG.E R17, desc[UR8][R8.64+-0x1c] ;  /* 0xffffe40808117981 */ /* 0x000ea2000c1e1900 */
[----:B------:R-:W0:Y:S01]  /*1a70*/  MUFU.RCP R0, R3 ;  /* 0x0000000300007308 */ /* 0x000e220000001000 */
[----:B------:R-:W-:Y:S02]  /*1a80*/  BSSY.RECONVERGENT B2, `(.L_x_14) ;  /* 0x000000c000027945 */ /* 0x000fe40003800200 */
[----:B------:R1:W-:Y:S01]  /*1a90*/  STG.E desc[UR8][R8.64+-0x20], R13 ;  /* 0xffffe00d08007986 */ /* 0x0003e2000c101908 */
[----:B0-----:R-:W-:-:S04]  /*1aa0*/  FFMA R15, R0, -R3, 1 ;  /* 0x3f800000000f7423 */ /* 0x001fc80000000803 */
[----:B------:R-:W-:Y:S01]  /*1ab0*/  FFMA R0, R0, R15, R0 ;  /* 0x0000000f00007223 */ /* 0x000fe20000000000 */
[----:B--2---:R-:W0:Y:S03]  /*1ac0*/  FCHK P0, R17, R3 ;  /* 0x0000000311007302 */ /* 0x004e260000000000 */
[----:B------:R-:W-:-:S04]  /*1ad0*/  FFMA R12, R0, R17, RZ ;  /* 0x00000011000c7223 */ /* 0x000fc800000000ff */
[----:B------:R-:W-:-:S04]  /*1ae0*/  FFMA R15, R12, -R3, R17 ;  /* 0x800000030c0f7223 */ /* 0x000fc80000000011 */
[----:B------:R-:W-:Y:S01]  /*1af0*/  FFMA R15, R0, R15, R12 ;  /* 0x0000000f000f7223 */ /* 0x000fe2000000000c */
[----:B01----:R-:W-:Y:S06]  /*1b00*/  @!P0 BRA `(.L_x_15) ;  /* 0x00000000000c8947 */ /* 0x003fec0003800000 */
[----:B------:R-:W-:Y:S02]  /*1b10*/  MOV R0, R17 ;  /* 0x0000001100007202 */ /* 0x000fe40000000f00 */
[----:B------:R-:W-:-:S07]  /*1b20*/  MOV R12, 0x1b40 ;  /* 0x00001b40000c7802 */ /* 0x000fce0000000f00 */
[----:B------:R-:W-:Y:S05]  /*1b30*/  CALL.REL.NOINC `($__internal_0_$__cuda_sm3x_div_rn_noftz_f32_slowpath) ;  /* 0x0000001c00247944 */ /* 0x000fea0003c00000 */
.L_x_15:
[----:B------:R-:W-:Y:S05]  /*1b40*/  BSYNC.RECONVERGENT B2 ;  /* 0x0000000000027941 */ /* 0x000fea0003800200 */
.L_x_14:
        /* <DEDUP_REMOVED lines=14> */
[----:B------:R-:W-:-:S07]  /*1c30*/  MOV R13, R15 ;  /* 0x0000000f000d7202 */ /* 0x000fce0000000f00 */
.L_x_17:
[----:B------:R-:W-:Y:S05]  /*1c40*/  BSYNC.RECONVERGENT B2 ;  /* 0x0000000000027941 */ /* 0x000fea0003800200 */
.L_x_16:
        /* <DEDUP_REMOVED lines=14> */
.L_x_19:
[----:B------:R-:W-:Y:S05]  /*1d30*/  BSYNC.RECONVERGENT B2 ;  /* 0x0000000000027941 */ /* 0x000fea0003800200 */
.L_x_18:
        /* <DEDUP_REMOVED lines=15> */
.L_x_21:
[----:B------:R-:W-:Y:S05]  /*1e30*/  BSYNC.RECONVERGENT B2 ;  /* 0x0000000000027941 */ /* 0x000fea0003800200 */
.L_x_20:
        /* <DEDUP_REMOVED lines=14> */
.L_x_23:
[----:B------:R-:W-:Y:S05]  /*1f20*/  BSYNC.RECONVERGENT B2 ;  /* 0x0000000000027941 */ /* 0x000fea0003800200 */
.L_x_22:
        /* <DEDUP_REMOVED lines=15> */
.L_x_25:
[----:B------:R-:W-:Y:S05]  /*2020*/  BSYNC.RECONVERGENT B2 ;  /* 0x0000000000027941 */ /* 0x000fea0003800200 */
.L_x_24:
        /* <DEDUP_REMOVED lines=14> */
.L_x_27:
[----:B------:R-:W-:Y:S05]  /*2110*/  BSYNC.RECONVERGENT B2 ;  /* 0x0000000000027941 */ /* 0x000fea0003800200 */
.L_x_26:
        /* <DEDUP_REMOVED lines=15> */
.L_x_29:
[----:B------:R-:W-:Y:S05]  /*2210*/  BSYNC.RECONVERGENT B2 ;  /* 0x0000000000027941 */ /* 0x000fea0003800200 */
.L_x_28:
        /* <DEDUP_REMOVED lines=14> */
.L_x_31:
[----:B------:R-:W-:Y:S05]  /*2300*/  BSYNC.RECONVERGENT B2 ;  /* 0x0000000000027941 */ /* 0x000fea0003800200 */
.L_x_30:
        /* <DEDUP_REMOVED lines=15> */
.L_x_33:
[----:B------:R-:W-:Y:S05]  /*2400*/  BSYNC.RECONVERGENT B2 ;  /* 0x0000000000027941 */ /* 0x000fea0003800200 */
.L_x_32:
        /* <DEDUP_REMOVED lines=14> */
.L_x_35:
[----:B------:R-:W-:Y:S05]  /*24f0*/  BSYNC.RECONVERGENT B2 ;  /* 0x0000000000027941 */ /* 0x000fea0003800200 */
.L_x_34:
        /* <DEDUP_REMOVED lines=15> */
.L_x_37:
[----:B------:R-:W-:Y:S05]  /*25f0*/  BSYNC.RECONVERGENT B2 ;  /* 0x0000000000027941 */ /* 0x000fea0003800200 */
.L_x_36:
        /* <DEDUP_REMOVED lines=14> */
.L_x_39:
[----:B------:R-:W-:Y:S05]  /*26e0*/  BSYNC.RECONVERGENT B2 ;  /* 0x0000000000027941 */ /* 0x000fea0003800200 */
.L_x_38:
        /* <DEDUP_REMOVED lines=15> */
.L_x_41:
[----:B------:R-:W-:Y:S05]  /*27e0*/  BSYNC.RECONVERGENT B2 ;  /* 0x0000000000027941 */ /* 0x000fea0003800200 */
.L_x_40:
        /* <DEDUP_REMOVED lines=14> */
.L_x_43:
[----:B------:R-:W-:Y:S05]  /*28d0*/  BSYNC.RECONVERGENT B2 ;  /* 0x0000000000027941 */ /* 0x000fea0003800200 */
.L_x_42:
[----:B------:R0:W-:Y:S01]  /*28e0*/  STG.E desc[UR8][R8.64+0x1c], R15 ;  /* 0x00001c0f08007986 */ /* 0x0001e2000c101908 */
[----:B------:R-:W-:-:S04]  /*28f0*/  IADD3 R0, P0, PT, R8, 0x40, RZ ;  /* 0x0000004008007810 */ /* 0x000fc80007f1e0ff */
[----:B------:R-:W-:Y:S01]  /*2900*/  IADD3.X R13, PT, PT, RZ, R9, RZ, P0, !PT ;  /* 0x00000009ff0d7210 */ /* 0x000fe200007fe4ff */
[----:B------:R-:W-:Y:S08]  /*2910*/  @P2 BRA `(.L_x_44) ;  /* 0xfffffff000082947 */ /* 0x000ff0000383ffff */
.L_x_11:
[----:B------:R-:W-:-:S13]  /*2920*/  ISETP.NE.AND P0, PT, R10, RZ, PT ;  /* 0x000000ff0a00720c */ /* 0x000fda0003f05270 */
[----:B------:R-:W-:Y:S05]  /*2930*/  @!P0 EXIT ;  /* 0x000000000000894d */ /* 0x000fea0003800000 */
[----:B------:R-:W3:Y:S01]  /*2940*/  LDCU UR4, c[0x0][0x394] ;  /* 0x00007280ff0477ac */ /* 0x000ee20008000800 */
[----:B------:R-:W-:Y:S01]  /*2950*/  ISETP.GE.U32.AND P0, PT, R10, 0x8, PT ;  /* 0x000000080a00780c */ /* 0x000fe20003f06070 */
[----:B---3--:R-:W-:-:S12]  /*2960*/  ULOP3.LUT UR4, UR4, 0x7, URZ, 0xc0, !UPT ;  /* 0x0000000704047892 */ /* 0x008fd8000f8ec0ff */
[----:B------:R-:W-:Y:S05]  /*2970*/  @!P0 BRA `(.L_x_45) ;  /* 0x0000000400f88947 */ /* 0x000fea0003800000 */
[----:B0-----:R-:W-:-:S05]  /*2980*/  IMAD.WIDE.U32 R8, R11, 0x4, R6 ;  /* 0x000000040b087825 */ /* 0x001fca00078e0006 */
[----:B------:R-:W3:Y:S01]  /*2990*/  LDG.E R15, desc[UR8][R8.64] ;  /* 0x00000008080f7981 */ /* 0x000ee2000c1e1900 */
[----:B------:R-:W1:Y:S01]  /*29a0*/  MUFU.RCP R0, R3 ;  /* 0x0000000300007308 */ /* 0x000e620000001000 */
[----:B------:R-:W-:Y:S01]  /*29b0*/  BSSY.RECONVERGENT B2, `(.L_x_46) ;  /* 0x000000c000027945 */ /* 0x000fe20003800200 */
[----:B-12---:R-:W-:-:S04]  /*29c0*/  FFMA R13, R0, -R3, 1 ;  /* 0x3f800000000d7423 */ /* 0x006fc80000000803 */
[----:B------:R-:W-:Y:S02]  /*29d0*/  FFMA R0, R0, R13, R0 ;  /* 0x0000000d00007223 */ /* 0x000fe40000000000 */
[----:B---3--:R-:W0:Y:S02]  /*29e0*/  FCHK P0, R15, R3 ;  /* 0x000000030f007302 */ /* 0x008e240000000000 */
[----:B------:R-:W-:-:S04]  /*29f0*/  FFMA R2, R0, R15, RZ ;  /* 0x0000000f00027223 */ /* 0x000fc800000000ff */
[----:B------:R-:W-:-:S04]  /*2a00*/  FFMA R13, R2, -R3, R15 ;  /* 0x80000003020d7223 */ /* 0x000fc8000000000f */
[----:B------:R-:W-:Y:S01]  /*2a10*/  FFMA R13, R0, R13, R2 ;  /* 0x0000000d000d7223 */ /* 0x000fe20000000002 */
[----:B0-----:R-:W-:Y:S06]  /*2a20*/  @!P0 BRA `(.L_x_47) ;  /* 0x0000000000108947 */ /* 0x001fec0003800000 */
[----:B------:R-:W-:Y:S02]  /*2a30*/  MOV R0, R15 ;  /* 0x0000000f00007202 */ /* 0x000fe40000000f00 */
[----:B------:R-:W-:-:S07]  /*2a40*/  MOV R12, 0x2a60 ;  /* 0x00002a60000c7802 */ /* 0x000fce0000000f00 */
[----:B------:R-:W-:Y:S05]  /*2a50*/  CALL.REL.NOINC `($__internal_0_$__cuda_sm3x_div_rn_noftz_f32_slowpath) ;  /* 0x0000000c005c7944 */ /* 0x000fea0003c00000 */
[----:B------:R-:W-:-:S07]  /*2a60*/  MOV R13, R15 ;  /* 0x0000000f000d7202 */ /* 0x000fce0000000f00 */
.L_x_47:
[----:B------:R-:W-:Y:S05]  /*2a70*/  BSYNC.RECONVERGENT B2 ;  /* 0x0000000000027941 */ /* 0x000fea0003800200 */
.L_x_46:
        /* <DEDUP_REMOVED lines=14> */
.L_x_49:
[----:B------:R-:W-:Y:S05]  /*2b60*/  BSYNC.RECONVERGENT B2 ;  /* 0x0000000000027941 */ /* 0x000fea0003800200 */
.L_x_48:
        /* <DEDUP_REMOVED lines=15> */
.L_x_51:
[----:B------:R-:W-:Y:S05]  /*2c60*/  BSYNC.RECONVERGENT B2 ;  /* 0x0000000000027941 */ /* 0x000fea0003800200 */
.L_x_50:
        /* <DEDUP_REMOVED lines=14> */
.L_x_53:
[----:B------:R-:W-:Y:S05]  /*2d50*/  BSYNC.RECONVERGENT B2 ;  /* 0x0000000000027941 */ /* 0x000fea0003800200 */
.L_x_52:
        /* <DEDUP_REMOVED lines=15> */
.L_x_55:
[----:B------:R-:W-:Y:S05]  /*2e50*/  BSYNC.RECONVERGENT B2 ;  /* 0x0000000000027941 */ /* 0x000fea0003800200 */
.L_x_54:
        /* <DEDUP_REMOVED lines=14> */
.L_x_57:
[----:B------:R-:W-:Y:S05]  /*2f40*/  BSYNC.RECONVERGENT B2 ;  /* 0x0000000000027941 */ /* 0x000fea0003800200 */
.L_x_56:
        /* <DEDUP_REMOVED lines=15> */
.L_x_59:
[----:B------:R-:W-:Y:S05]  /*3040*/  BSYNC.RECONVERGENT B2 ;  /* 0x0000000000027941 */ /* 0x000fea0003800200 */
.L_x_58:
        /* <DEDUP_REMOVED lines=14> */
.L_x_61:
[----:B------:R-:W-:Y:S05]  /*3130*/  BSYNC.RECONVERGENT B2 ;  /* 0x0000000000027941 */ /* 0x000fea0003800200 */
.L_x_60:
[----:B------:R3:W-:Y:S01]  /*3140*/  STG.E desc[UR8][R8.64+0x1c], R15 ;  /* 0x00001c0f08007986 */ /* 0x0007e2000c101908 */
[----:B------:R-:W-:-:S07]  /*3150*/  IADD3 R11, PT, PT, R11, 0x8, RZ ;  /* 0x000000080b0b7810 */ /* 0x000fce0007ffe0ff */
.L_x_45:
[----:B------:R-:W-:-:S13]  /*3160*/  ISETP.NE.AND P0, PT, RZ, UR4, PT ;  /* 0x00000004ff007c0c */ /* 0x000fda000bf05270 */
[----:B------:R-:W-:Y:S05]  /*3170*/  @!P0 EXIT ;  /* 0x000000000000894d */ /* 0x000fea0003800000 */
[----:B------:R-:W4:Y:S01]  /*3180*/  LDCU UR5, c[0x0][0x394] ;  /* 0x00007280ff0577ac */ /* 0x000f220008000800 */
[----:B------:R-:W-:Y:S02]  /*3190*/  UISETP.GE.U32.AND UP0, UPT, UR4, 0x4, UPT ;  /* 0x000000040400788c */ /* 0x000fe4000bf06070 */
[----:B----4-:R-:W-:-:S07]  /*31a0*/  ULOP3.LUT UR5, UR5, 0x3, URZ, 0xc0, !UPT ;  /* 0x0000000305057892 */ /* 0x010fce000f8ec0ff */
[----:B------:R-:W-:Y:S05]  /*31b0*/  BRA.U !UP0, `(.L_x_62) ;  /* 0x0000000508087547 */ /* 0x000fea000b800000 */
[----:B------:R-:W-:-:S05]  /*31c0*/  IMAD.WIDE.U32 R6, R11, 0x4, R6 ;  /* 0x000000040b067825 */ /* 0x000fca00078e0006 */
[----:B-12---:R-:W2:Y:S01]  /*31d0*/  LDG.E R13, desc[UR8][R6.64] ;  /* 0x00000008060d7981 */ /* 0x006ea2000c1e1900 */
[----:B------:R-:W0:Y:S01]  /*31e0*/  MUFU.RCP R0, R3 ;  /* 0x0000000300007308 */ /* 0x000e220000001000 */
[----:B------:R-:W-:Y:S01]  /*31f0*/  BSSY.RECONVERGENT B2, `(.L_x_63) ;  /* 0x000000c000027945 */ /* 0x000fe20003800200 */
[----:B0--3--:R-:W-:-:S04]  /*3200*/  FFMA R9, R0, -R3, 1 ;  /* 0x3f80000000097423 */ /* 0x009fc80000000803 */
[----:B------:R-:W-:Y:S02]  /*3210*/  FFMA R0, R0, R9, R0 ;  /* 0x0000000900007223 */ /* 0x000fe40000000000 */
[----:B--2---:R-:W0:Y:S02]  /*3220*/  FCHK P0, R13, R3 ;  /* 0x000000030d007302 */ /* 0x004e240000000000 */
        /* <DEDUP_REMOVED lines=8> */
.L_x_64:
[----:B------:R-:W-:Y:S05]  /*32b0*/  BSYNC.RECONVERGENT B2 ;  /* 0x0000000000027941 */ /* 0x000fea0003800200 */
.L_x_63:
        /* <DEDUP_REMOVED lines=15> */
.L_x_66:
[----:B------:R-:W-:Y:S05]  /*33b0*/  BSYNC.RECONVERGENT B2 ;  /* 0x0000000000027941 */ /* 0x000fea0003800200 */
.L_x_65:
        /* <DEDUP_REMOVED lines=15> */
.L_x_68:
[----:B------:R-:W-:Y:S05]  /*34b0*/  BSYNC.RECONVERGENT B2 ;  /* 0x0000000000027941 */ /* 0x000fea0003800200 */
.L_x_67:
        /* <DEDUP_REMOVED lines=15> */
.L_x_70:
[----:B------:R-:W-:Y:S05]  /*35b0*/  BSYNC.RECONVERGENT B2 ;  /* 0x0000000000027941 */ /* 0x000fea0003800200 */
.L_x_69:
[----:B------:R4:W-:Y:S01]  /*35c0*/  STG.E desc[UR8][R6.64+0xc], R13 ;  /* 0x00000c0d06007986 */ /* 0x0009e2000c101908 */
[----:B------:R-:W-:-:S07]  /*35d0*/  IADD3 R11, PT, PT, R11, 0x4, RZ ;  /* 0x000000040b0b7810 */ /* 0x000fce0007ffe0ff */
.L_x_62:
[----:B------:R-:W-:-:S13]  /*35e0*/  ISETP.NE.AND P0, PT, RZ, UR5, PT ;  /* 0x00000005ff007c0c */ /* 0x000fda000bf05270 */
[----:B------:R-:W-:Y:S05]  /*35f0*/  @!P0 EXIT ;  /* 0x000000000000894d */ /* 0x000fea0003800000 */
[----:B------:R-:W5:Y:S01]  /*3600*/  LDCU.64 UR6, c[0x0][0x380] ;  /* 0x00007000ff0677ac */ /* 0x000f620008000a00 */
[----:B------:R-:W-:Y:S01]  /*3610*/  IMAD.WIDE.U32 R4, R11, 0x4, R4 ;  /* 0x000000040b047825 */ /* 0x000fe200078e0004 */
[----:B------:R-:W-:Y:S02]  /*3620*/  UIADD3 UR4, UPT, UPT, -UR5, URZ, URZ ;  /* 0x000000ff05047290 */ /* 0x000fe4000fffe1ff */
[----:B-----5:R-:W-:-:S04]  /*3630*/  IADD3 R0, P0, PT, R4, UR6, RZ ;  /* 0x0000000604007c10 */ /* 0x020fc8000ff1e0ff */
[----:B0--3--:R-:W-:-:S09]  /*3640*/  IADD3.X R9, PT, PT, R5, UR7, RZ, P0, !PT ;  /* 0x0000000705097c10 */ /* 0x009fd200087fe4ff */
.L_x_73:
[----:B0-----:R-:W-:Y:S02]  /*3650*/  MOV R4, R0 ;  /* 0x0000000000047202 */ /* 0x001fe40000000f00 */
[----:B------:R-:W-:-:S05]  /*3660*/  MOV R5, R9 ;  /* 0x0000000900057202 */ /* 0x000fca0000000f00 */
[----:B------:R-:W3:Y:S01]  /*3670*/  LDG.E R9, desc[UR8][R4.64] ;  /* 0x0000000804097981 */ /* 0x000ee2000c1e1900 */
[----:B------:R-:W4:Y:S01]  /*3680*/  MUFU.RCP R0, R3 ;  /* 0x0000000300007308 */ /* 0x000f220000001000 */
[----:B------:R-:W-:Y:S01]  /*3690*/  UIADD3 UR4, UPT, UPT, UR4, 0x1, URZ ;  /* 0x0000000104047890 */ /* 0x000fe2000fffe0ff */
[----:B------:R-:W-:Y:S03]  /*36a0*/  BSSY.RECONVERGENT B2, `(.L_x_71) ;  /* 0x000000d000027945 */ /* 0x000fe60003800200 */
[----:B------:R-:W-:Y:S01]  /*36b0*/  UISETP.NE.AND UP0, UPT, UR4, URZ, UPT ;  /* 0x000000ff0400728c */ /* 0x000fe2000bf05270 */
[----:B----4-:R-:W-:-:S04]  /*36c0*/  FFMA R7, R0, -R3, 1 ;  /* 0x3f80000000077423 */ /* 0x010fc80000000803 */
[----:B------:R-:W-:Y:S01]  /*36d0*/  FFMA R0, R0, R7, R0 ;  /* 0x0000000700007223 */ /* 0x000fe20000000000 */
[----:B---3--:R-:W0:Y:S03]  /*36e0*/  FCHK P0, R9, R3 ;  /* 0x0000000309007302 */ /* 0x008e260000000000 */
[----:B------:R-:W-:-:S04]  /*36f0*/  FFMA R2, R0, R9, RZ ;  /* 0x0000000900027223 */ /* 0x000fc800000000ff */
[----:B------:R-:W-:-:S04]  /*3700*/  FFMA R7, R2, -R3, R9 ;  /* 0x8000000302077223 */ /* 0x000fc80000000009 */
[----:B------:R-:W-:Y:S01]  /*3710*/  FFMA R7, R0, R7, R2 ;  /* 0x0000000700077223 */ /* 0x000fe20000000002 */
[----:B0-----:R-:W-:Y:S06]  /*3720*/  @!P0 BRA `(.L_x_72) ;  /* 0x0000000000108947 */ /* 0x001fec0003800000 */
[----:B------:R-:W-:Y:S02]  /*3730*/  MOV R0, R9 ;  /* 0x0000000900007202 */ /* 0x000fe40000000f00 */
[----:B-12---:R-:W-:-:S07]  /*3740*/  MOV R12, 0x3760 ;  /* 0x00003760000c7802 */ /* 0x006fce0000000f00 */
[----:B------:R-:W-:Y:S05]  /*3750*/  CALL.REL.NOINC `($__internal_0_$__cuda_sm3x_div_rn_noftz_f32_slowpath) ;  /* 0x00000000001c7944 */ /* 0x000fea0003c00000 */
[----:B------:R-:W-:-:S07]  /*3760*/  MOV R7, R15 ;  /* 0x0000000f00077202 */ /* 0x000fce0000000f00 */
.L_x_72:
[----:B------:R-:W-:Y:S05]  /*3770*/  BSYNC.RECONVERGENT B2 ;  /* 0x0000000000027941 */ /* 0x000fea0003800200 */
.L_x_71:
[----:B------:R0:W-:Y:S01]  /*3780*/  STG.E desc[UR8][R4.64], R7 ;  /* 0x0000000704007986 */ /* 0x0001e2000c101908 */
[----:B------:R-:W-:-:S04]  /*3790*/  IADD3 R0, P0, PT, R4, 0x4, RZ ;  /* 0x0000000404007810 */ /* 0x000fc80007f1e0ff */
[----:B------:R-:W-:Y:S01]  /*37a0*/  IADD3.X R9, PT, PT, RZ, R5, RZ, P0, !PT ;  /* 0x00000005ff097210 */ /* 0x000fe200007fe4ff */
[----:B------:R-:W-:Y:S08]  /*37b0*/  BRA.U UP0, `(.L_x_73) ;  /* 0xfffffffd00a47547 */ /* 0x000ff0000b83ffff */
[----:B------:R-:W-:Y:S05]  /*37c0*/  EXIT ;  /* 0x000000000000794d */ /* 0x000fea0003800000 */
        .weak           $__internal_0_$__cuda_sm3x_div_rn_noftz_f32_slowpath
        .type           $__internal_0_$__cuda_sm3x_div_rn_noftz_f32_slowpath,@function
        .size           $__internal_0_$__cuda_sm3x_div_rn_noftz_f32_slowpath,(.L_x_86 - $__internal_0_$__cuda_sm3x_div_rn_noftz_f32_slowpath)
$__internal_0_$__cuda_sm3x_div_rn_noftz_f32_slowpath:
[----:B------:R-:W-:Y:S01]  /*37d0*/  SHF.R.U32.HI R13, RZ, 0x17, R3 ;  /* 0x00000017ff0d7819 */ /* 0x000fe20000011603 */
[----:B------:R-:W-:Y:S01]  /*37e0*/  BSSY.RECONVERGENT B0, `(.L_x_74) ;  /* 0x0000063000007945 */ /* 0x000fe20003800200 */
[----:B------:R-:W-:Y:S02]  /*37f0*/  SHF.R.U32.HI R16, RZ, 0x17, R0 ;  /* 0x00000017ff107819 */ /* 0x000fe40000011600 */
[----:B------:R-:W-:Y:S02]  /*3800*/  LOP3.LUT R13, R13, 0xff, RZ, 0xc0, !PT ;  /* 0x000000ff0d0d7812 */ /* 0x000fe400078ec0ff */
[----:B------:R-:W-:Y:S02]  /*3810*/  LOP3.LUT R16, R16, 0xff, RZ, 0xc0, !PT ;  /* 0x000000ff10107812 */ /* 0x000fe400078ec0ff */
[----:B------:R-:W-:Y:S02]  /*3820*/  IADD3 R18, PT, PT, R13, -0x1, RZ ;  /* 0xffffffff0d127810 */ /* 0x000fe40007ffe0ff */
[----:B------:R-:W-:-:S02]  /*3830*/  IADD3 R17, PT, PT, R16, -0x1, RZ ;  /* 0xffffffff10117810 */ /* 0x000fc40007ffe0ff */
[----:B------:R-:W-:Y:S02]  /*3840*/  ISETP.GT.U32.AND P0, PT, R18, 0xfd, PT ;  /* 0x000000fd1200780c */ /* 0x000fe40003f04070 */
[----:B------:R-:W-:Y:S02]  /*3850*/  MOV R15, R3 ;  /* 0x00000003000f7202 */ /* 0x000fe40000000f00 */
[----:B------:R-:W-:-:S13]  /*3860*/  ISETP.GT.U32.OR P0, PT, R17, 0xfd, P0 ;  /* 0x000000fd1100780c */ /* 0x000fda0000704470 */
[----:B------:R-:W-:Y:S01]  /*3870*/  @!P0 MOV R14, RZ ;  /* 0x000000ff000e8202 */ /* 0x000fe20000000f00 */
[----:B------:R-:W-:Y:S06]  /*3880*/  @!P0 BRA `(.L_x_75) ;  /* 0x00000000005c8947 */ /* 0x000fec0003800000 */
[----:B------:R-:W-:Y:S02]  /*3890*/  FSETP.GTU.FTZ.AND P0, PT, |R0|, +INF , PT ;  /* 0x7f8000000000780b */ /* 0x000fe40003f1c200 */
[----:B------:R-:W-:-:S04]  /*38a0*/  FSETP.GTU.FTZ.AND P1, PT, |R3|, +INF , PT ;  /* 0x7f8000000300780b */ /* 0x000fc80003f3c200 */
[----:B------:R-:W-:-:S13]  /*38b0*/  PLOP3.LUT P0, PT, P0, P1, PT, 0xf8, 0x8f ;  /* 0x00000000008f781c */ /* 0x000fda0000703f70 */
[----:B------:R-:W-:Y:S05]  /*38c0*/  @P0 BRA `(.L_x_76) ;  /* 0x00000004004c0947 */ /* 0x000fea0003800000 */
[----:B------:R-:W-:-:S13]  /*38d0*/  LOP3.LUT P0, RZ, R15, 0x7fffffff, R0, 0xc8, !PT ;  /* 0x7fffffff0fff7812 */ /* 0x000fda000780c800 */
[----:B------:R-:W-:Y:S05]  /*38e0*/  @!P0 BRA `(.L_x_77) ;  /* 0x00000004003c8947 */ /* 0x000fea0003800000 */
[C---:B------:R-:W-:Y:S02]  /*38f0*/  FSETP.NEU.FTZ.AND P3, PT, |R0|.reuse, +INF , PT ;  /* 0x7f8000000000780b */ /* 0x040fe40003f7d200 */
[----:B------:R-:W-:Y:S02]  /*3900*/  FSETP.NEU.FTZ.AND P1, PT, |R3|, +INF , PT ;  /* 0x7f8000000300780b */ /* 0x000fe40003f3d200 */
[----:B------:R-:W-:-:S11]  /*3910*/  FSETP.NEU.FTZ.AND P0, PT, |R0|, +INF , PT ;  /* 0x7f8000000000780b */ /* 0x000fd60003f1d200 */
[----:B------:R-:W-:Y:S05]  /*3920*/  @!P1 BRA !P3, `(.L_x_77) ;  /* 0x00000004002c9947 */ /* 0x000fea0005800000 */
[----:B------:R-:W-:-:S04]  /*3930*/  LOP3.LUT P3, RZ, R0, 0x7fffffff, RZ, 0xc0, !PT ;  /* 0x7fffffff00ff7812 */ /* 0x000fc8000786c0ff */
[----:B------:R-:W-:-:S13]  /*3940*/  PLOP3.LUT P1, PT, P1, P3, PT, 0x2f, 0xf2 ;  /* 0x0000000000f2781c */ /* 0x000fda0000f26577 */
[----:B------:R-:W-:Y:S05]  /*3950*/  @P1 BRA `(.L_x_78) ;  /* 0x0000000400181947 */ /* 0x000fea0003800000 */
[----:B------:R-:W-:-:S04]  /*3960*/  LOP3.LUT P1, RZ, R15, 0x7fffffff, RZ, 0xc0, !PT ;  /* 0x7fffffff0fff7812 */ /* 0x000fc8000782c0ff */
[----:B------:R-:W-:-:S13]  /*3970*/  PLOP3.LUT P0, PT, P0, P1, PT, 0x2f, 0xf2 ;  /* 0x0000000000f2781c */ /* 0x000fda0000702577 */
[----:B------:R-:W-:Y:S05]  /*3980*/  @P0 BRA `(.L_x_79) ;  /* 0x0000000400000947 */ /* 0x000fea0003800000 */
[----:B------:R-:W-:Y:S02]  /*3990*/  ISETP.GE.AND P0, PT, R17, RZ, PT ;  /* 0x000000ff1100720c */ /* 0x000fe40003f06270 */
[----:B------:R-:W-:-:S11]  /*39a0*/  ISETP.GE.AND P1, PT, R18, RZ, PT ;  /* 0x000000ff1200720c */ /* 0x000fd60003f26270 */
[----:B------:R-:W-:Y:S01]  /*39b0*/  @P0 MOV R14, RZ ;  /* 0x000000ff000e0202 */ /* 0x000fe20000000f00 */
[----:B------:R-:W-:Y:S01]  /*39c0*/  @!P0 FFMA R0, R0, 1.84467440737095516160e+19, RZ ;  /* 0x5f80000000008823 */ /* 0x000fe200000000ff */
[----:B------:R-:W-:Y:S01]  /*39d0*/  @!P0 MOV R14, 0xffffffc0 ;  /* 0xffffffc0000e8802 */ /* 0x000fe20000000f00 */
[----:B------:R-:W-:-:S03]  /*39e0*/  @!P1 FFMA R15, R3, 1.84467440737095516160e+19, RZ ;  /* 0x5f800000030f9823 */ /* 0x000fc600000000ff */
[----:B------:R-:W-:-:S07]  /*39f0*/  @!P1 IADD3 R14, PT, PT, R14, 0x40, RZ ;  /* 0x000000400e0e9810 */ /* 0x000fce0007ffe0ff */
.L_x_75:
[----:B------:R-:W-:Y:S01]  /*3a00*/  LEA R18, R13, 0xc0800000, 0x17 ;  /* 0xc08000000d127811 */ /* 0x000fe200078eb8ff */
[----:B------:R-:W-:Y:S01]  /*3a10*/  BSSY.RECONVERGENT B1, `(.L_x_80) ;  /* 0x0000036000017945 */ /* 0x000fe20003800200 */
[----:B------:R-:W-:Y:S02]  /*3a20*/  IADD3 R16, PT, PT, R16, -0x7f, RZ ;  /* 0xffffff8110107810 */ /* 0x000fe40007ffe0ff */
[----:B------:R-:W-:-:S03]  /*3a30*/  IADD3 R19, PT, PT, -R18, R15, RZ ;  /* 0x0000000f12137210 */ /* 0x000fc60007ffe1ff */
[C---:B------:R-:W-:Y:S01]  /*3a40*/  IMAD R0, R16.reuse, -0x800000, R0 ;  /* 0xff80000010007824 */ /* 0x040fe200078e0200 */
[----:B------:R0:W1:Y:S01]  /*3a50*/  MUFU.RCP R18, R19 ;  /* 0x0000001300127308 */ /* 0x0000620000001000 */
[----:B------:R-:W-:Y:S01]  /*3a60*/  FADD.FTZ R15, -R19, -RZ ;  /* 0x800000ff130f7221 */ /* 0x000fe20000010100 */
[----:B0-----:R-:W-:-:S04]  /*3a70*/  IADD3 R19, PT, PT, R16, 0x7f, -R13 ;  /* 0x0000007f10137810 */ /* 0x001fc80007ffe80d */
[----:B------:R-:W-:Y:S01]  /*3a80*/  IADD3 R19, PT, PT, R19, R14, RZ ;  /* 0x0000000e13137210 */ /* 0x000fe20007ffe0ff */
[----:B-1----:R-:W-:-:S04]  /*3a90*/  FFMA R17, R18, R15, 1 ;  /* 0x3f80000012117423 */ /* 0x002fc8000000000f */
[----:B------:R-:W-:-:S04]  /*3aa0*/  FFMA R17, R18, R17, R18 ;  /* 0x0000001112117223 */ /* 0x000fc80000000012 */
[----:B------:R-:W-:-:S04]  /*3ab0*/  FFMA R18, R0, R17, RZ ;  /* 0x0000001100127223 */ /* 0x000fc800000000ff */
[----:B------:R-:W-:-:S04]  /*3ac0*/  FFMA R20, R15, R18, R0 ;  /* 0x000000120f147223 */ /* 0x000fc80000000000 */
[----:B------:R-:W-:-:S04]  /*3ad0*/  FFMA R18, R17, R20, R18 ;  /* 0x0000001411127223 */ /* 0x000fc80000000012 */
[----:B------:R-:W-:-:S04]  /*3ae0*/  FFMA R15, R15, R18, R0 ;  /* 0x000000120f0f7223 */ /* 0x000fc80000000000 */
[----:B------:R-:W-:-:S05]  /*3af0*/  FFMA R0, R17, R15, R18 ;  /* 0x0000000f11007223 */ /* 0x000fca0000000012 */
[----:B------:R-:W-:-:S04]  /*3b00*/  SHF.R.U32.HI R13, RZ, 0x17, R0 ;  /* 0x00000017ff0d7819 */ /* 0x000fc80000011600 */
[----:B------:R-:W-:-:S04]  /*3b10*/  LOP3.LUT R13, R13, 0xff, RZ, 0xc0, !PT ;  /* 0x000000ff0d0d7812 */ /* 0x000fc800078ec0ff */
[----:B------:R-:W-:-:S04]  /*3b20*/  IADD3 R13, PT, PT, R13, R19, RZ ;  /* 0x000000130d0d7210 */ /* 0x000fc80007ffe0ff */
[----:B------:R-:W-:-:S04]  /*3b30*/  IADD3 R14, PT, PT, R13, -0x1, RZ ;  /* 0xffffffff0d0e7810 */ /* 0x000fc80007ffe0ff */
[----:B------:R-:W-:-:S13]  /*3b40*/  ISETP.GE.U32.AND P0, PT, R14, 0xfe, PT ;  /* 0x000000fe0e00780c */ /* 0x000fda0003f06070 */
[----:B------:R-:W-:Y:S05]  /*3b50*/  @!P0 BRA `(.L_x_81) ;  /* 0x0000000000808947 */ /* 0x000fea0003800000 */
[----:B------:R-:W-:-:S13]  /*3b60*/  ISETP.GT.AND P0, PT, R13, 0xfe, PT ;  /* 0x000000fe0d00780c */ /* 0x000fda0003f04270 */
[----:B------:R-:W-:Y:S05]  /*3b70*/  @P0 BRA `(.L_x_82) ;  /* 0x00000000006c0947 */ /* 0x000fea0003800000 */
[----:B------:R-:W-:-:S13]  /*3b80*/  ISETP.GE.AND P0, PT, R13, 0x1, PT ;  /* 0x000000010d00780c */ /* 0x000fda0003f06270 */
[----:B------:R-:W-:Y:S05]  /*3b90*/  @P0 BRA `(.L_x_83) ;  /* 0x0000000000740947 */ /* 0x000fea0003800000 */
[----:B------:R-:W-:Y:S02]  /*3ba0*/  ISETP.GE.AND P0, PT, R13, -0x18, PT ;  /* 0xffffffe80d00780c */ /* 0x000fe40003f06270 */
[----:B------:R-:W-:-:S11]  /*3bb0*/  LOP3.LUT R0, R0, 0x80000000, RZ, 0xc0, !PT ;  /* 0x8000000000007812 */ /* 0x000fd600078ec0ff */
[----:B------:R-:W-:Y:S05]  /*3bc0*/  @!P0 BRA `(.L_x_83) ;  /* 0x0000000000688947 */ /* 0x000fea0003800000 */
[-CC-:B------:R-:W-:Y:S01]  /*3bd0*/  FFMA.RZ R14, R17, R15.reuse, R18.reuse ;  /* 0x0000000f110e7223 */ /* 0x180fe2000000c012 */
[C---:B------:R-:W-:Y:S02]  /*3be0*/  ISETP.NE.AND P3, PT, R13.reuse, RZ, PT ;  /* 0x000000ff0d00720c */ /* 0x040fe40003f65270 */
[----:B------:R-:W-:Y:S02]  /*3bf0*/  ISETP.NE.AND P1, PT, R13, RZ, PT ;  /* 0x000000ff0d00720c */ /* 0x000fe40003f25270 */
[----:B------:R-:W-:Y:S01]  /*3c00*/  LOP3.LUT R16, R14, 0x7fffff, RZ, 0xc0, !PT ;  /* 0x007fffff0e107812 */ /* 0x000fe200078ec0ff */
[CCC-:B------:R-:W-:Y:S01]  /*3c10*/  FFMA.RP R14, R17.reuse, R15.reuse, R18.reuse ;  /* 0x0000000f110e7223 */ /* 0x1c0fe20000008012 */
[----:B------:R-:W-:Y:S01]  /*3c20*/  FFMA.RM R15, R17, R15, R18 ;  /* 0x0000000f110f7223 */ /* 0x000fe20000004012 */
[----:B------:R-:W-:Y:S02]  /*3c30*/  IADD3 R17, PT, PT, R13, 0x20, RZ ;  /* 0x000000200d117810 */ /* 0x000fe40007ffe0ff */
[----:B------:R-:W-:-:S02]  /*3c40*/  LOP3.LUT R16, R16, 0x800000, RZ, 0xfc, !PT ;  /* 0x0080000010107812 */ /* 0x000fc400078efcff */
[----:B------:R-:W-:Y:S02]  /*3c50*/  IADD3 R13, PT, PT, -R13, RZ, RZ ;  /* 0x000000ff0d0d7210 */ /* 0x000fe40007ffe1ff */
[----:B------:R-:W-:Y:S02]  /*3c60*/  SHF.L.U32 R17, R16, R17, RZ ;  /* 0x0000001110117219 */ /* 0x000fe400000006ff */
[----:B------:R-:W-:Y:S02]  /*3c70*/  FSETP.NEU.FTZ.AND P0, PT, R14, R15, PT ;  /* 0x0000000f0e00720b */ /* 0x000fe40003f1d000 */
[----:B------:R-:W-:Y:S02]  /*3c80*/  SEL R13, R13, RZ, P3 ;  /* 0x000000ff0d0d7207 */ /* 0x000fe40001800000 */
[----:B------:R-:W-:Y:S02]  /*3c90*/  ISETP.NE.AND P1, PT, R17, RZ, P1 ;  /* 0x000000ff1100720c */ /* 0x000fe40000f25270 */
[----:B------:R-:W-:-:S02]  /*3ca0*/  SHF.R.U32.HI R13, RZ, R13, R16 ;  /* 0x0000000dff0d7219 */ /* 0x000fc40000011610 */
[----:B------:R-:W-:Y:S02]  /*3cb0*/  PLOP3.LUT P0, PT, P0, P1, PT, 0xf8, 0x8f ;  /* 0x00000000008f781c */ /* 0x000fe40000703f70 */
[----:B------:R-:W-:Y:S02]  /*3cc0*/  SHF.R.U32.HI R15, RZ, 0x1, R13 ;  /* 0x00000001ff0f7819 */ /* 0x000fe4000001160d */
[----:B------:R-:W-:-:S04]  /*3cd0*/  SEL R14, RZ, 0x1, !P0 ;  /* 0x00000001ff0e7807 */ /* 0x000fc80004000000 */
[----:B------:R-:W-:-:S04]  /*3ce0*/  LOP3.LUT R14, R14, 0x1, R15, 0xf8, !PT ;  /* 0x000000010e0e7812 */ /* 0x000fc800078ef80f */
[----:B------:R-:W-:-:S04]  /*3cf0*/  LOP3.LUT R14, R14, R13, RZ, 0xc0, !PT ;  /* 0x0000000d0e0e7212 */ /* 0x000fc800078ec0ff */
[----:B------:R-:W-:-:S04]  /*3d00*/  IADD3 R15, PT, PT, R15, R14, RZ ;  /* 0x0000000e0f0f7210 */ /* 0x000fc80007ffe0ff */
[----:B------:R-:W-:Y:S01]  /*3d10*/  LOP3.LUT R0, R15, R0, RZ, 0xfc, !PT ;  /* 0x000000000f007212 */ /* 0x000fe200078efcff */
[----:B------:R-:W-:Y:S06]  /*3d20*/  BRA `(.L_x_83) ;  /* 0x0000000000107947 */ /* 0x000fec0003800000 */
.L_x_82:
[----:B------:R-:W-:-:S04]  /*3d30*/  LOP3.LUT R0, R0, 0x80000000, RZ, 0xc0, !PT ;  /* 0x8000000000007812 */ /* 0x000fc800078ec0ff */
[----:B------:R-:W-:Y:S01]  /*3d40*/  LOP3.LUT R0, R0, 0x7f800000, RZ, 0xfc, !PT ;  /* 0x7f80000000007812 */ /* 0x000fe200078efcff */
[----:B------:R-:W-:Y:S06]  /*3d50*/  BRA `(.L_x_83) ;  /* 0x0000000000047947 */ /* 0x000fec0003800000 */
.L_x_81:
[----:B------:R-:W-:-:S07]  /*3d60*/  LEA R0, R19, R0, 0x17 ;  /* 0x0000000013007211 */ /* 0x000fce00078eb8ff */
.L_x_83:
[----:B------:R-:W-:Y:S05]  /*3d70*/  BSYNC.RECONVERGENT B1 ;  /* 0x0000000000017941 */ /* 0x000fea0003800200 */
.L_x_80:
[----:B------:R-:W-:Y:S05]  /*3d80*/  BRA `(.L_x_84) ;  /* 0x0000000000207947 */ /* 0x000fea0003800000 */
.L_x_79:
[----:B------:R-:W-:-:S04]  /*3d90*/  LOP3.LUT R0, R15, 0x80000000, R0, 0x48, !PT ;  /* 0x800000000f007812 */ /* 0x000fc800078e4800 */
[----:B------:R-:W-:Y:S01]  /*3da0*/  LOP3.LUT R0, R0, 0x7f800000, RZ, 0xfc, !PT ;  /* 0x7f80000000007812 */ /* 0x000fe200078efcff */
[----:B------:R-:W-:Y:S06]  /*3db0*/  BRA `(.L_x_84) ;  /* 0x0000000000147947 */ /* 0x000fec0003800000 */
.L_x_78:
[----:B------:R-:W-:Y:S01]  /*3dc0*/  LOP3.LUT R0, R15, 0x80000000, R0, 0x48, !PT ;  /* 0x800000000f007812 */ /* 0x000fe200078e4800 */
[----:B------:R-:W-:Y:S06]  /*3dd0*/  BRA `(.L_x_84) ;  /* 0x00000000000c7947 */ /* 0x000fec0003800000 */
.L_x_77:
[----:B------:R-:W0:Y:S01]  /*3de0*/  MUFU.RSQ R0, -QNAN ;  /* 0xffc0000000007908 */ /* 0x000e220000001400 */
[----:B------:R-:W-:Y:S05]  /*3df0*/  BRA `(.L_x_84) ;  /* 0x0000000000047947 */ /* 0x000fea0003800000 */
.L_x_76:
[----:B------:R-:W-:-:S07]  /*3e00*/  FADD.FTZ R0, R0, R3 ;  /* 0x0000000300007221 */ /* 0x000fce0000010000 */
.L_x_84:
[----:B------:R-:W-:Y:S05]  /*3e10*/  BSYNC.RECONVERGENT B0 ;  /* 0x0000000000007941 */ /* 0x000fea0003800200 */
.L_x_74:
[----:B------:R-:W-:Y:S01]  /*3e20*/  HFMA2 R13, -RZ, RZ, 0, 0 ;  /* 0x00000000ff0d7431 */ /* 0x000fe200000001ff */
[----:B0-----:R-:W-:-:S03]  /*3e30*/  MOV R15, R0 ;  /* 0x00000000000f7202 */ /* 0x001fc60000000f00 */
[----:B------:R-:W-:Y:S05]  /*3e40*/  RET.REL.NODEC R12 `(_Z15softmax_kernel1PfS_ii) ;  /* 0xffffffc00c6c7950 */ /* 0x000fea0003c3ffff */
.L_x_85:
[----:B------:R-:W-:-:S00]  /*3e50*/  BRA `(.L_x_85) ;  /* 0xfffffffc00fc7947 */ /* 0x000fc0000383ffff */
[----:B------:R-:W-:-:S00]  /*3e60*/  NOP ;  /* 0x0000000000007918 */ /* 0x000fc00000000000 */
        /* <DEDUP_REMOVED lines=9> */
.L_x_86:


//--------------------- .nv.shared.reserved.0     --------------------------
	.section	.nv.shared.reserved.0,"aw",@nobits
	.weak		__nv_reservedSMEM_offset_0_alias
	.size		__nv_reservedSMEM_offset_0_alias, 0, 64
	.other		__nv_reservedSMEM_offset_0_alias,@"STO_CUDA_RESERVED_SHARED STV_DEFAULT"
__nv_reservedSMEM_offset_0_alias:
	.zero		0
	.zero		64


//--------------------- .nv.constant0._Z15softmax_kernel1PfS_ii --------------------------
	.section	.nv.constant0._Z15softmax_kernel1PfS_ii,"a",@progbits
	.sectionflags	@""
	.align	4
.nv.constant0._Z15softmax_kernel1PfS_ii:
	.zero		920


//--------------------- SYMBOLS --------------------------

	.type		.nv.reservedSmem.offset0,@object
	.size		.nv.reservedSmem.offset0,0x4
